	.target	sm_90a

	.elftype	@"ET_EXEC"


//--------------------- .note.nv.tkinfo           --------------------------
	.section	.note.nv.tkinfo,"",@"SHT_NOTE"
	.sectionflags	@"SHF_NOTE_NV_TKINFO"
	.tkinfo
        /*0018*/ 	.word	0x00000002
        /*0030*/ 	.string	""
        /*0030*/ 	.string	"ptxas"
        /*0030*/ 	.string	"Cuda compilation tools, release 13.0, V13.0.88"
        /*0030*/ 	.string	"Build cuda_13.0.r13.0/compiler.36424714_0"
        /*0030*/ 	.string	"-arch sm_90a -m 64 "



//--------------------- .note.nv.cuinfo           --------------------------
	.section	.note.nv.cuinfo,"",@"SHT_NOTE"
	.sectionflags	@"SHF_NOTE_NV_CUINFO"
        /*0018*/ 	.short	0x0002
        /*001a*/ 	.short	0x005a
        /*001c*/ 	.short	0x0082
	.zero		2


//--------------------- .nv.info                  --------------------------
	.section	.nv.info,"",@"SHT_CUDA_INFO"
	.align	4


	//----- nvinfo : EIATTR_REGCOUNT
	.align		4
        /*0000*/ 	.byte	0x04, 0x2f
        /*0002*/ 	.short	(.L_12 - .L_11)
	.align		4
.L_11:
        /*0004*/ 	.word	index@(_ZN7cutlass13device_kernelINS_4conv6kernel13ConvUniversalINS1_16ConvProblemShapeILNS1_8OperatorE0ELi2EEENS1_10collective14CollectiveConvINS1_46MainloopSm90TmaGmmaWarpSpecializedImplicitGemmILS5_0ELi7ELi2EN4cute5tupleIJNSA_1CILi1EEESD_SD_EEENS1_36KernelImplicitTmaWarpSpecializedSm90ELi1EEENSB_IJNSC_ILi128EEESH_NSB_IJNSC_ILi64EEEEEEEEENS_6half_tESL_NSA_8TiledMMAINSA_8MMA_AtomIJNSA_4SM904GMMA26MMA_64x128x16_F32F16F16_SSILNSP_5MajorE0ELSR_0ELNSP_7ScaleInE1ELSS_1EEEEEENSA_6LayoutISE_NSB_IJNSC_ILi0EEESW_SW_EEEEENSB_IJNSA_10UnderscoreESZ_SZ_EEEEENS7_6detail26Sm90ImplicitGemmTileTraitsINSA_20SM90_TMA_LOAD_IM2COLENSA_14ComposedLayoutINSA_7SwizzleILi3ELi4ELi3EEENSA_18smem_ptr_flag_bitsILi16EEENSV_INSB_IJNSB_IJNSC_ILi8EEENSC_ILi16EEEEEENSB_IJSI_SD_EEENSB_IJSD_NSC_ILi7EEEEEEEEENSB_IJNSB_IJSI_NSC_ILi512EEEEEENSB_IJSD_SW_EEENSB_IJSW_NSC_ILi8192EEEEEEEEEEEEEvEENS13_INSA_13SM90_TMA_LOADES1O_vEEEENS_8epilogue10collective6detail29Sm90TmaWarpSpecializedAdapterINS1U_15DefaultEpilogueISL_NSB_IJNSB_IJlllEEESD_SW_EEES1Z_NS1T_6thread17LinearCombinationISL_Li1EffLNS20_9ScaleType4KindE0ELNS_15FloatRoundStyleE2ESL_EENS_4gemm15EpilogueDefaultEEEEEvvEEEEvNT_6ParamsE)
        /*0008*/ 	.word	0x0000009a


	//----- nvinfo : EIATTR_FRAME_SIZE
	.align		4
.L_12:
        /*000c*/ 	.byte	0x04, 0x11
        /*000e*/ 	.short	(.L_14 - .L_13)
	.align		4
.L_13:
        /*0010*/ 	.word	index@(_ZN7cutlass13device_kernelINS_4conv6kernel13ConvUniversalINS1_16ConvProblemShapeILNS1_8OperatorE0ELi2EEENS1_10collective14CollectiveConvINS1_46MainloopSm90TmaGmmaWarpSpecializedImplicitGemmILS5_0ELi7ELi2EN4cute5tupleIJNSA_1CILi1EEESD_SD_EEENS1_36KernelImplicitTmaWarpSpecializedSm90ELi1EEENSB_IJNSC_ILi128EEESH_NSB_IJNSC_ILi64EEEEEEEEENS_6half_tESL_NSA_8TiledMMAINSA_8MMA_AtomIJNSA_4SM904GMMA26MMA_64x128x16_F32F16F16_SSILNSP_5MajorE0ELSR_0ELNSP_7ScaleInE1ELSS_1EEEEEENSA_6LayoutISE_NSB_IJNSC_ILi0EEESW_SW_EEEEENSB_IJNSA_10UnderscoreESZ_SZ_EEEEENS7_6detail26Sm90ImplicitGemmTileTraitsINSA_20SM90_TMA_LOAD_IM2COLENSA_14ComposedLayoutINSA_7SwizzleILi3ELi4ELi3EEENSA_18smem_ptr_flag_bitsILi16EEENSV_INSB_IJNSB_IJNSC_ILi8EEENSC_ILi16EEEEEENSB_IJSI_SD_EEENSB_IJSD_NSC_ILi7EEEEEEEEENSB_IJNSB_IJSI_NSC_ILi512EEEEEENSB_IJSD_SW_EEENSB_IJSW_NSC_ILi8192EEEEEEEEEEEEEvEENS13_INSA_13SM90_TMA_LOADES1O_vEEEENS_8epilogue10collective6detail29Sm90TmaWarpSpecializedAdapterINS1U_15DefaultEpilogueISL_NSB_IJNSB_IJlllEEESD_SW_EEES1Z_NS1T_6thread17LinearCombinationISL_Li1EffLNS20_9ScaleType4KindE0ELNS_15FloatRoundStyleE2ESL_EENS_4gemm15EpilogueDefaultEEEEEvvEEEEvNT_6ParamsE)
        /*0014*/ 	.word	0x00000000


	//----- nvinfo : EIATTR_MIN_STACK_SIZE
	.align		4
.L_14:
        /*0018*/ 	.byte	0x04, 0x12
        /*001a*/ 	.short	(.L_16 - .L_15)
	.align		4
.L_15:
        /*001c*/ 	.word	index@(_ZN7cutlass13device_kernelINS_4conv6kernel13ConvUniversalINS1_16ConvProblemShapeILNS1_8OperatorE0ELi2EEENS1_10collective14CollectiveConvINS1_46MainloopSm90TmaGmmaWarpSpecializedImplicitGemmILS5_0ELi7ELi2EN4cute5tupleIJNSA_1CILi1EEESD_SD_EEENS1_36KernelImplicitTmaWarpSpecializedSm90ELi1EEENSB_IJNSC_ILi128EEESH_NSB_IJNSC_ILi64EEEEEEEEENS_6half_tESL_NSA_8TiledMMAINSA_8MMA_AtomIJNSA_4SM904GMMA26MMA_64x128x16_F32F16F16_SSILNSP_5MajorE0ELSR_0ELNSP_7ScaleInE1ELSS_1EEEEEENSA_6LayoutISE_NSB_IJNSC_ILi0EEESW_SW_EEEEENSB_IJNSA_10UnderscoreESZ_SZ_EEEEENS7_6detail26Sm90ImplicitGemmTileTraitsINSA_20SM90_TMA_LOAD_IM2COLENSA_14ComposedLayoutINSA_7SwizzleILi3ELi4ELi3EEENSA_18smem_ptr_flag_bitsILi16EEENSV_INSB_IJNSB_IJNSC_ILi8EEENSC_ILi16EEEEEENSB_IJSI_SD_EEENSB_IJSD_NSC_ILi7EEEEEEEEENSB_IJNSB_IJSI_NSC_ILi512EEEEEENSB_IJSD_SW_EEENSB_IJSW_NSC_ILi8192EEEEEEEEEEEEEvEENS13_INSA_13SM90_TMA_LOADES1O_vEEEENS_8epilogue10collective6detail29Sm90TmaWarpSpecializedAdapterINS1U_15DefaultEpilogueISL_NSB_IJNSB_IJlllEEESD_SW_EEES1Z_NS1T_6thread17LinearCombinationISL_Li1EffLNS20_9ScaleType4KindE0ELNS_15FloatRoundStyleE2ESL_EENS_4gemm15EpilogueDefaultEEEEEvvEEEEvNT_6ParamsE)
        /*0020*/ 	.word	0x00000000
.L_16:


//--------------------- .nv.compat                --------------------------
	.section	.nv.compat,"",@"SHT_CUDA_COMPAT_INFO"
	.align	4
        /*0000*/ 	.byte	0x02, 0x09, 0x01, 0x00, 0x02, 0x02, 0x04, 0x00, 0x02, 0x05, 0x05, 0x00, 0x03, 0x07, 0x01, 0x01
        /*0010*/ 	.byte	0x02, 0x03, 0x01, 0x00, 0x02, 0x06, 0x01, 0x00, 0x04, 0x0b, 0x08, 0x00, 0x00, 0x00, 0x00, 0x00
        /*0020*/ 	.byte	0x00, 0x00, 0x00, 0x00


//--------------------- .nv.info._ZN7cutlass13device_kernelINS_4conv6kernel13ConvUniversalINS1_16ConvProblemShapeILNS1_8OperatorE0ELi2EEENS1_10collective14CollectiveConvINS1_46MainloopSm90TmaGmmaWarpSpecializedImplicitGemmILS5_0ELi7ELi2EN4cute5tupleIJNSA_1CILi1EEESD_SD_EEENS1_36KernelImplicitTmaWarpSpecializedSm90ELi1EEENSB_IJNSC_ILi128EEESH_NSB_IJNSC_ILi64EEEEEEEEENS_6half_tESL_NSA_8TiledMMAINSA_8MMA_AtomIJNSA_4SM904GMMA26MMA_64x128x16_F32F16F16_SSILNSP_5MajorE0ELSR_0ELNSP_7ScaleInE1ELSS_1EEEEEENSA_6LayoutISE_NSB_IJNSC_ILi0EEESW_SW_EEEEENSB_IJNSA_10UnderscoreESZ_SZ_EEEEENS7_6detail26Sm90ImplicitGemmTileTraitsINSA_20SM90_TMA_LOAD_IM2COLENSA_14ComposedLayoutINSA_7SwizzleILi3ELi4ELi3EEENSA_18smem_ptr_flag_bitsILi16EEENSV_INSB_IJNSB_IJNSC_ILi8EEENSC_ILi16EEEEEENSB_IJSI_SD_EEENSB_IJSD_NSC_ILi7EEEEEEEEENSB_IJNSB_IJSI_NSC_ILi512EEEEEENSB_IJSD_SW_EEENSB_IJSW_NSC_ILi8192EEEEEEEEEEEEEvEENS13_INSA_13SM90_TMA_LOADES1O_vEEEENS_8epilogue10collective6detail29Sm90TmaWarpSpecializedAdapterINS1U_15DefaultEpilogueISL_NSB_IJNSB_IJlllEEESD_SW_EEES1Z_NS1T_6thread17LinearCombinationISL_Li1EffLNS20_9ScaleType4KindE0ELNS_15FloatRoundStyleE2ESL_EENS_4gemm15EpilogueDefaultEEEEEvvEEEEvNT_6ParamsE --------------------------
	.section	.nv.info._ZN7cutlass13device_kernelINS_4conv6kernel13ConvUniversalINS1_16ConvProblemShapeILNS1_8OperatorE0ELi2EEENS1_10collective14CollectiveConvINS1_46MainloopSm90TmaGmmaWarpSpecializedImplicitGemmILS5_0ELi7ELi2EN4cute5tupleIJNSA_1CILi1EEESD_SD_EEENS1_36KernelImplicitTmaWarpSpecializedSm90ELi1EEENSB_IJNSC_ILi128EEESH_NSB_IJNSC_ILi64EEEEEEEEENS_6half_tESL_NSA_8TiledMMAINSA_8MMA_AtomIJNSA_4SM904GMMA26MMA_64x128x16_F32F16F16_SSILNSP_5MajorE0ELSR_0ELNSP_7ScaleInE1ELSS_1EEEEEENSA_6LayoutISE_NSB_IJNSC_ILi0EEESW_SW_EEEEENSB_IJNSA_10UnderscoreESZ_SZ_EEEEENS7_6detail26Sm90ImplicitGemmTileTraitsINSA_20SM90_TMA_LOAD_IM2COLENSA_14ComposedLayoutINSA_7SwizzleILi3ELi4ELi3EEENSA_18smem_ptr_flag_bitsILi16EEENSV_INSB_IJNSB_IJNSC_ILi8EEENSC_ILi16EEEEEENSB_IJSI_SD_EEENSB_IJSD_NSC_ILi7EEEEEEEEENSB_IJNSB_IJSI_NSC_ILi512EEEEEENSB_IJSD_SW_EEENSB_IJSW_NSC_ILi8192EEEEEEEEEEEEEvEENS13_INSA_13SM90_TMA_LOADES1O_vEEEENS_8epilogue10collective6detail29Sm90TmaWarpSpecializedAdapterINS1U_15DefaultEpilogueISL_NSB_IJNSB_IJlllEEESD_SW_EEES1Z_NS1T_6thread17LinearCombinationISL_Li1EffLNS20_9ScaleType4KindE0ELNS_15FloatRoundStyleE2ESL_EENS_4gemm15EpilogueDefaultEEEEEvvEEEEvNT_6ParamsE,"",@"SHT_CUDA_INFO"
	.sectionflags	@""
	.align	4


	//----- nvinfo : EIATTR_CUDA_API_VERSION
	.align		4
        /*0000*/ 	.byte	0x04, 0x37
        /*0002*/ 	.short	(.L_18 - .L_17)
.L_17:
        /*0004*/ 	.word	0x00000082


	//----- nvinfo : EIATTR_KPARAM_INFO
	.align		4
.L_18:
        /*0008*/ 	.byte	0x04, 0x17
        /*000a*/ 	.short	(.L_20 - .L_19)
.L_19:
        /*000c*/ 	.word	0x00000000
        /*0010*/ 	.short	0x0000
        /*0012*/ 	.short	0x0070
        /*0014*/ 	.byte	0x00, 0xf0, 0x01, 0x0e


	//----- nvinfo : EIATTR_SPARSE_MMA_MASK
	.align		4
.L_20:
        /*0018*/ 	.byte	0x03, 0x50
        /*001a*/ 	.short	0x0000


	//----- nvinfo : EIATTR_MAXREG_COUNT
	.align		4
        /*001c*/ 	.byte	0x03, 0x1b
        /*001e*/ 	.short	0x00ff


	//----- nvinfo : EIATTR_NUM_BARRIERS
	.align		4
        /*0020*/ 	.byte	0x02, 0x4c
        /*0022*/ 	.byte	0x01
	.zero		1


	//----- nvinfo : EIATTR_MERCURY_ISA_VERSION
	.align		4
        /*0024*/ 	.byte	0x03, 0x5f
        /*0026*/ 	.short	0x0101


	//----- nvinfo : EIATTR_COOP_GROUP_MASK_REGIDS
	.align		4
        /*0028*/ 	.byte	0x04, 0x29
        /*002a*/ 	.short	(.L_22 - .L_21)


	//   ....[0]....
.L_21:
        /*002c*/ 	.word	0xffffffff


	//   ....[1]....
        /*0030*/ 	.word	0xffffffff


	//   ....[2]....
        /*0034*/ 	.word	0xffffffff


	//----- nvinfo : EIATTR_COOP_GROUP_INSTR_OFFSETS
	.align		4
.L_22:
        /*0038*/ 	.byte	0x04, 0x28
        /*003a*/ 	.short	(.L_24 - .L_23)


	//   ....[0]....
.L_23:
        /*003c*/ 	.word	0x00000060


	//   ....[1]....
        /*0040*/ 	.word	0x00000070


	//   ....[2]....
        /*0044*/ 	.word	0x00000130


	//----- nvinfo : EIATTR_MBARRIER_INSTR_OFFSETS
	.align		4
.L_24:
        /*0048*/ 	.byte	0x04, 0x39
        /*004a*/ 	.short	(.L_26 - .L_25)


	//   ....[0]....
.L_25:
        /*004c*/ 	.word	0x00000250
        /*0050*/ 	.word	0x000000ff
        /*0054*/ 	.word	0x00038000
        /*0058*/ 	.short	0x0100
        /*005a*/ 	.byte	0x08
	.zero		1


	//   ....[1]....
        /*005c*/ 	.word	0x00000260
        /*0060*/ 	.word	0x000000ff
        /*0064*/ 	.word	0x00038038
        /*0068*/ 	.short	0x0100
        /*006a*/ 	.byte	0x08
	.zero		1


	//   ....[2]....
        /*006c*/ 	.word	0x00000270
        /*0070*/ 	.word	0x000000ff
        /*0074*/ 	.word	0x00038008
        /*0078*/ 	.short	0x0100
        /*007a*/ 	.byte	0x08
	.zero		1


	//   ....[3]....
        /*007c*/ 	.word	0x00000280
        /*0080*/ 	.word	0x000000ff
        /*0084*/ 	.word	0x00038040
        /*0088*/ 	.short	0x0100
        /*008a*/ 	.byte	0x08
	.zero		1


	//   ....[4]....
        /*008c*/ 	.word	0x00000290
        /*0090*/ 	.word	0x000000ff
        /*0094*/ 	.word	0x00038010
        /*0098*/ 	.short	0x0100
        /*009a*/ 	.byte	0x08
	.zero		1


	//   ....[5]....
        /*009c*/ 	.word	0x000002a0
        /*00a0*/ 	.word	0x000000ff
        /*00a4*/ 	.word	0x00038048
        /*00a8*/ 	.short	0x0100
        /*00aa*/ 	.byte	0x08
	.zero		1


	//   ....[6]....
        /*00ac*/ 	.word	0x000002b0
        /*00b0*/ 	.word	0x000000ff
        /*00b4*/ 	.word	0x00038018
        /*00b8*/ 	.short	0x0100
        /*00ba*/ 	.byte	0x08
	.zero		1


	//   ....[7]....
        /*00bc*/ 	.word	0x000002c0
        /*00c0*/ 	.word	0x000000ff
        /*00c4*/ 	.word	0x00038050
        /*00c8*/ 	.short	0x0100
        /*00ca*/ 	.byte	0x08
	.zero		1


	//   ....[8]....
        /*00cc*/ 	.word	0x000002d0
        /*00d0*/ 	.word	0x000000ff
        /*00d4*/ 	.word	0x00038020
        /*00d8*/ 	.short	0x0100
        /*00da*/ 	.byte	0x08
	.zero		1


	//   ....[9]....
        /*00dc*/ 	.word	0x000002e0
        /*00e0*/ 	.word	0x000000ff
        /*00e4*/ 	.word	0x00038058
        /*00e8*/ 	.short	0x0100
        /*00ea*/ 	.byte	0x08
	.zero		1


	//   ....[10]....
        /*00ec*/ 	.word	0x000002f0
        /*00f0*/ 	.word	0x000000ff
        /*00f4*/ 	.word	0x00038028
        /*00f8*/ 	.short	0x0100
        /*00fa*/ 	.byte	0x08
	.zero		1


	//   ....[11]....
        /*00fc*/ 	.word	0x00000300
        /*0100*/ 	.word	0x000000ff
        /*0104*/ 	.word	0x00038060
        /*0108*/ 	.short	0x0100
        /*010a*/ 	.byte	0x08
	.zero		1


	//   ....[12]....
        /*010c*/ 	.word	0x00000310
        /*0110*/ 	.word	0x000000ff
        /*0114*/ 	.word	0x00038030
        /*0118*/ 	.short	0x0100
        /*011a*/ 	.byte	0x08
	.zero		1


	//   ....[13]....
        /*011c*/ 	.word	0x00000320
        /*0120*/ 	.word	0x000000ff
        /*0124*/ 	.word	0x00038068
        /*0128*/ 	.short	0x0100
        /*012a*/ 	.byte	0x08
	.zero		1


	//   ....[14]....
        /*012c*/ 	.word	0x00000bc0
        /*0130*/ 	.word	0x00000004
        /*0134*/ 	.word	0x00038000
        /*0138*/ 	.short	0x010a
        /*013a*/ 	.byte	0x3f
	.zero		1


	//   ....[15]....
        /*013c*/ 	.word	0x00001020
        /*0140*/ 	.word	0x00000004
        /*0144*/ 	.word	0x00038000
        /*0148*/ 	.short	0x010a
        /*014a*/ 	.byte	0x3f
	.zero		1


	//   ....[16]....
        /*014c*/ 	.word	0x00001300
        /*0150*/ 	.word	0x000000ff
        /*0154*/ 	.word	0x00000000
        /*0158*/ 	.short	0x0101
        /*015a*/ 	.byte	0x08
	.zero		1


	//   ....[17]....
        /*015c*/ 	.word	0x00001510
        /*0160*/ 	.word	0x00000002
        /*0164*/ 	.word	0x00000000
        /*0168*/ 	.short	0x0101
        /*016a*/ 	.byte	0x3f
	.zero		1


	//   ....[18]....
        /*016c*/ 	.word	0x00009290
        /*0170*/ 	.word	0x0000000c
        /*0174*/ 	.word	0x00038038
        /*0178*/ 	.short	0x010a
        /*017a*/ 	.byte	0x3f
	.zero		1


	//   ....[19]....
        /*017c*/ 	.word	0x00009970
        /*0180*/ 	.word	0x00000000
        /*0184*/ 	.word	0x00000000
        /*0188*/ 	.short	0x010a
        /*018a*/ 	.byte	0x3f
	.zero		1


	//   ....[20]....
        /*018c*/ 	.word	0x00009a20
        /*0190*/ 	.word	0x00000000
        /*0194*/ 	.word	0x00000000
        /*0198*/ 	.short	0x010a
        /*019a*/ 	.byte	0x3f
	.zero		1


	//   ....[21]....
        /*019c*/ 	.word	0x00009ad0
        /*01a0*/ 	.word	0x00000000
        /*01a4*/ 	.word	0x00000000
        /*01a8*/ 	.short	0x010a
        /*01aa*/ 	.byte	0x3f
	.zero		1


	//   ....[22]....
        /*01ac*/ 	.word	0x00009b80
        /*01b0*/ 	.word	0x00000000
        /*01b4*/ 	.word	0x00000000
        /*01b8*/ 	.short	0x010a
        /*01ba*/ 	.byte	0x3f
	.zero		1


	//   ....[23]....
        /*01bc*/ 	.word	0x00009c30
        /*01c0*/ 	.word	0x00000000
        /*01c4*/ 	.word	0x00000000
        /*01c8*/ 	.short	0x010a
        /*01ca*/ 	.byte	0x3f
	.zero		1


	//   ....[24]....
        /*01cc*/ 	.word	0x00009ce0
        /*01d0*/ 	.word	0x00000000
        /*01d4*/ 	.word	0x00000000
        /*01d8*/ 	.short	0x010a
        /*01da*/ 	.byte	0x3f
	.zero		1


	//   ....[25]....
        /*01dc*/ 	.word	0x00009d90
        /*01e0*/ 	.word	0x00000002
        /*01e4*/ 	.word	0x00000000
        /*01e8*/ 	.short	0x010a
        /*01ea*/ 	.byte	0x3f
	.zero		1


	//----- nvinfo : EIATTR_NUM_MBARRIERS
	.align		4
.L_26:
        /*01ec*/ 	.byte	0x03, 0x38
        /*01ee*/ 	.short	0x000e


	//----- nvinfo : EIATTR_EXIT_INSTR_OFFSETS
	.align		4
        /*01f0*/ 	.byte	0x04, 0x1c
        /*01f2*/ 	.short	(.L_28 - .L_27)


	//   ....[0]....
.L_27:
        /*01f4*/ 	.word	0x000006f0


	//   ....[1]....
        /*01f8*/ 	.word	0x00001660


	//   ....[2]....
        /*01fc*/ 	.word	0x00006b60


	//   ....[3]....
        /*0200*/ 	.word	0x00006b90


	//   ....[4]....
        /*0204*/ 	.word	0x00009030


	//   ....[5]....
        /*0208*/ 	.word	0x00009060


	//   ....[6]....
        /*020c*/ 	.word	0x00009080


	//   ....[7]....
        /*0210*/ 	.word	0x00009870


	//   ....[8]....
        /*0214*/ 	.word	0x00009dc0


	//----- nvinfo : EIATTR_MAX_THREADS
	.align		4
.L_28:
        /*0218*/ 	.byte	0x04, 0x05
        /*021a*/ 	.short	(.L_30 - .L_29)
.L_29:
        /*021c*/ 	.word	0x00000100
        /*0220*/ 	.word	0x00000001
        /*0224*/ 	.word	0x00000001


	//----- nvinfo : EIATTR_CRS_STACK_SIZE
	.align		4
.L_30:
        /*0228*/ 	.byte	0x04, 0x1e
        /*022a*/ 	.short	(.L_32 - .L_31)
.L_31:
        /*022c*/ 	.word	0x00000000


	//----- nvinfo : EIATTR_CBANK_PARAM_SIZE
	.align		4
.L_32:
        /*0230*/ 	.byte	0x03, 0x19
        /*0232*/ 	.short	0x03f0


	//----- nvinfo : EIATTR_PARAM_CBANK
	.align		4
        /*0234*/ 	.byte	0x04, 0x0a
        /*0236*/ 	.short	(.L_34 - .L_33)
	.align		4
.L_33:
        /*0238*/ 	.word	index@(.nv.constant0._ZN7cutlass13device_kernelINS_4conv6kernel13ConvUniversalINS1_16ConvProblemShapeILNS1_8OperatorE0ELi2EEENS1_10collective14CollectiveConvINS1_46MainloopSm90TmaGmmaWarpSpecializedImplicitGemmILS5_0ELi7ELi2EN4cute5tupleIJNSA_1CILi1EEESD_SD_EEENS1_36KernelImplicitTmaWarpSpecializedSm90ELi1EEENSB_IJNSC_ILi128EEESH_NSB_IJNSC_ILi64EEEEEEEEENS_6half_tESL_NSA_8TiledMMAINSA_8MMA_AtomIJNSA_4SM904GMMA26MMA_64x128x16_F32F16F16_SSILNSP_5MajorE0ELSR_0ELNSP_7ScaleInE1ELSS_1EEEEEENSA_6LayoutISE_NSB_IJNSC_ILi0EEESW_SW_EEEEENSB_IJNSA_10UnderscoreESZ_SZ_EEEEENS7_6detail26Sm90ImplicitGemmTileTraitsINSA_20SM90_TMA_LOAD_IM2COLENSA_14ComposedLayoutINSA_7SwizzleILi3ELi4ELi3EEENSA_18smem_ptr_flag_bitsILi16EEENSV_INSB_IJNSB_IJNSC_ILi8EEENSC_ILi16EEEEEENSB_IJSI_SD_EEENSB_IJSD_NSC_ILi7EEEEEEEEENSB_IJNSB_IJSI_NSC_ILi512EEEEEENSB_IJSD_SW_EEENSB_IJSW_NSC_ILi8192EEEEEEEEEEEEEvEENS13_INSA_13SM90_TMA_LOADES1O_vEEEENS_8epilogue10collective6detail29Sm90TmaWarpSpecializedAdapterINS1U_15DefaultEpilogueISL_NSB_IJNSB_IJlllEEESD_SW_EEES1Z_NS1T_6thread17LinearCombinationISL_Li1EffLNS20_9ScaleType4KindE0ELNS_15FloatRoundStyleE2ESL_EENS_4gemm15EpilogueDefaultEEEEEvvEEEEvNT_6ParamsE)
        /*023c*/ 	.short	0x0210
        /*023e*/ 	.short	0x03f0


	//----- nvinfo : EIATTR_SW_WAR
	.align		4
.L_34:
        /*0240*/ 	.byte	0x04, 0x36
        /*0242*/ 	.short	(.L_36 - .L_35)
.L_35:
        /*0244*/ 	.word	0x00000008
.L_36:


//--------------------- .nv.callgraph             --------------------------
	.section	.nv.callgraph,"",@"SHT_CUDA_CALLGRAPH"
	.align	4
	.sectionentsize	8
	.align		4
        /*0000*/ 	.word	0x00000000
	.align		4
        /*0004*/ 	.word	0xffffffff
	.align		4
        /*0008*/ 	.word	0x00000000
	.align		4
        /*000c*/ 	.word	0xfffffffe
	.align		4
        /*0010*/ 	.word	0x00000000
	.align		4
        /*0014*/ 	.word	0xfffffffd
	.align		4
        /*0018*/ 	.word	0x00000000
	.align		4
        /*001c*/ 	.word	0xfffffffc


//--------------------- .nv.constant4             --------------------------
	.section	.nv.constant4,"a",@progbits
	.align	8
	.align		8
.nv.constant4:
        /*0000*/ 	.dword	_ZN39_INTERNAL_543731ac_4_k_cu_98eef39b_36774cuda3std3__45__cpo5beginE
	.align		8
        /*0008*/ 	.dword	_ZN39_INTERNAL_543731ac_4_k_cu_98eef39b_36774cuda3std3__45__cpo3endE
	.align		8
        /*0010*/ 	.dword	_ZN39_INTERNAL_543731ac_4_k_cu_98eef39b_36774cuda3std3__45__cpo6cbeginE
	.align		8
        /*0018*/ 	.dword	_ZN39_INTERNAL_543731ac_4_k_cu_98eef39b_36774cuda3std3__45__cpo4cendE
	.align		8
        /*0020*/ 	.dword	_ZN39_INTERNAL_543731ac_4_k_cu_98eef39b_36774cuda3std3__441_GLOBAL__N__543731ac_4_k_cu_98eef39b_36776ignoreE
	.align		8
        /*0028*/ 	.dword	_ZN39_INTERNAL_543731ac_4_k_cu_98eef39b_36774cuda3std3__419piecewise_constructE
	.align		8
        /*0030*/ 	.dword	_ZN39_INTERNAL_543731ac_4_k_cu_98eef39b_36774cuda3std3__48in_placeE
	.align		8
        /*0038*/ 	.dword	_ZN39_INTERNAL_543731ac_4_k_cu_98eef39b_36774cuda3std6ranges3__45__cpo4swapE
	.align		8
        /*0040*/ 	.dword	_ZN39_INTERNAL_543731ac_4_k_cu_98eef39b_36774cuda3std6ranges3__45__cpo9iter_moveE
	.align		8
        /*0048*/ 	.dword	_ZN39_INTERNAL_543731ac_4_k_cu_98eef39b_36774cute7productE
	.align		8
        /*0050*/ 	.dword	_ZN39_INTERNAL_543731ac_4_k_cu_98eef39b_36774cute1_E


//--------------------- .text._ZN7cutlass13device_kernelINS_4conv6kernel13ConvUniversalINS1_16ConvProblemShapeILNS1_8OperatorE0ELi2EEENS1_10collective14CollectiveConvINS1_46MainloopSm90TmaGmmaWarpSpecializedImplicitGemmILS5_0ELi7ELi2EN4cute5tupleIJNSA_1CILi1EEESD_SD_EEENS1_36KernelImplicitTmaWarpSpecializedSm90ELi1EEENSB_IJNSC_ILi128EEESH_NSB_IJNSC_ILi64EEEEEEEEENS_6half_tESL_NSA_8TiledMMAINSA_8MMA_AtomIJNSA_4SM904GMMA26MMA_64x128x16_F32F16F16_SSILNSP_5MajorE0ELSR_0ELNSP_7ScaleInE1ELSS_1EEEEEENSA_6LayoutISE_NSB_IJNSC_ILi0EEESW_SW_EEEEENSB_IJNSA_10UnderscoreESZ_SZ_EEEEENS7_6detail26Sm90ImplicitGemmTileTraitsINSA_20SM90_TMA_LOAD_IM2COLENSA_14ComposedLayoutINSA_7SwizzleILi3ELi4ELi3EEENSA_18smem_ptr_flag_bitsILi16EEENSV_INSB_IJNSB_IJNSC_ILi8EEENSC_ILi16EEEEEENSB_IJSI_SD_EEENSB_IJSD_NSC_ILi7EEEEEEEEENSB_IJNSB_IJSI_NSC_ILi512EEEEEENSB_IJSD_SW_EEENSB_IJSW_NSC_ILi8192EEEEEEEEEEEEEvEENS13_INSA_13SM90_TMA_LOADES1O_vEEEENS_8epilogue10collective6detail29Sm90TmaWarpSpecializedAdapterINS1U_15DefaultEpilogueISL_NSB_IJNSB_IJlllEEESD_SW_EEES1Z_NS1T_6thread17LinearCombinationISL_Li1EffLNS20_9ScaleType4KindE0ELNS_15FloatRoundStyleE2ESL_EENS_4gemm15EpilogueDefaultEEEEEvvEEEEvNT_6ParamsE --------------------------
	.section	.text._ZN7cutlass13device_kernelINS_4conv6kernel13ConvUniversalINS1_16ConvProblemShapeILNS1_8OperatorE0ELi2EEENS1_10collective14CollectiveConvINS1_46MainloopSm90TmaGmmaWarpSpecializedImplicitGemmILS5_0ELi7ELi2EN4cute5tupleIJNSA_1CILi1EEESD_SD_EEENS1_36KernelImplicitTmaWarpSpecializedSm90ELi1EEENSB_IJNSC_ILi128EEESH_NSB_IJNSC_ILi64EEEEEEEEENS_6half_tESL_NSA_8TiledMMAINSA_8MMA_AtomIJNSA_4SM904GMMA26MMA_64x128x16_F32F16F16_SSILNSP_5MajorE0ELSR_0ELNSP_7ScaleInE1ELSS_1EEEEEENSA_6LayoutISE_NSB_IJNSC_ILi0EEESW_SW_EEEEENSB_IJNSA_10UnderscoreESZ_SZ_EEEEENS7_6detail26Sm90ImplicitGemmTileTraitsINSA_20SM90_TMA_LOAD_IM2COLENSA_14ComposedLayoutINSA_7SwizzleILi3ELi4ELi3EEENSA_18smem_ptr_flag_bitsILi16EEENSV_INSB_IJNSB_IJNSC_ILi8EEENSC_ILi16EEEEEENSB_IJSI_SD_EEENSB_IJSD_NSC_ILi7EEEEEEEEENSB_IJNSB_IJSI_NSC_ILi512EEEEEENSB_IJSD_SW_EEENSB_IJSW_NSC_ILi8192EEEEEEEEEEEEEvEENS13_INSA_13SM90_TMA_LOADES1O_vEEEENS_8epilogue10collective6detail29Sm90TmaWarpSpecializedAdapterINS1U_15DefaultEpilogueISL_NSB_IJNSB_IJlllEEESD_SW_EEES1Z_NS1T_6thread17LinearCombinationISL_Li1EffLNS20_9ScaleType4KindE0ELNS_15FloatRoundStyleE2ESL_EENS_4gemm15EpilogueDefaultEEEEEvvEEEEvNT_6ParamsE,"ax",@progbits
	.align	128
.text._ZN7cutlass13device_kernelINS_4conv6kernel13ConvUniversalINS1_16ConvProblemShapeILNS1_8OperatorE0ELi2EEENS1_10collective14CollectiveConvINS1_46MainloopSm90TmaGmmaWarpSpecializedImplicitGemmILS5_0ELi7ELi2EN4cute5tupleIJNSA_1CILi1EEESD_SD_EEENS1_36KernelImplicitTmaWarpSpecializedSm90ELi1EEENSB_IJNSC_ILi128EEESH_NSB_IJNSC_ILi64EEEEEEEEENS_6half_tESL_NSA_8TiledMMAINSA_8MMA_AtomIJNSA_4SM904GMMA26MMA_64x128x16_F32F16F16_SSILNSP_5MajorE0ELSR_0ELNSP_7ScaleInE1ELSS_1EEEEEENSA_6LayoutISE_NSB_IJNSC_ILi0EEESW_SW_EEEEENSB_IJNSA_10UnderscoreESZ_SZ_EEEEENS7_6detail26Sm90ImplicitGemmTileTraitsINSA_20SM90_TMA_LOAD_IM2COLENSA_14ComposedLayoutINSA_7SwizzleILi3ELi4ELi3EEENSA_18smem_ptr_flag_bitsILi16EEENSV_INSB_IJNSB_IJNSC_ILi8EEENSC_ILi16EEEEEENSB_IJSI_SD_EEENSB_IJSD_NSC_ILi7EEEEEEEEENSB_IJNSB_IJSI_NSC_ILi512EEEEEENSB_IJSD_SW_EEENSB_IJSW_NSC_ILi8192EEEEEEEEEEEEEvEENS13_INSA_13SM90_TMA_LOADES1O_vEEEENS_8epilogue10collective6detail29Sm90TmaWarpSpecializedAdapterINS1U_15DefaultEpilogueISL_NSB_IJNSB_IJlllEEESD_SW_EEES1Z_NS1T_6thread17LinearCombinationISL_Li1EffLNS20_9ScaleType4KindE0ELNS_15FloatRoundStyleE2ESL_EENS_4gemm15EpilogueDefaultEEEEEvvEEEEvNT_6ParamsE:
        .type           _ZN7cutlass13device_kernelINS_4conv6kernel13ConvUniversalINS1_16ConvProblemShapeILNS1_8OperatorE0ELi2EEENS1_10collective14CollectiveConvINS1_46MainloopSm90TmaGmmaWarpSpecializedImplicitGemmILS5_0ELi7ELi2EN4cute5tupleIJNSA_1CILi1EEESD_SD_EEENS1_36KernelImplicitTmaWarpSpecializedSm90ELi1EEENSB_IJNSC_ILi128EEESH_NSB_IJNSC_ILi64EEEEEEEEENS_6half_tESL_NSA_8TiledMMAINSA_8MMA_AtomIJNSA_4SM904GMMA26MMA_64x128x16_F32F16F16_SSILNSP_5MajorE0ELSR_0ELNSP_7ScaleInE1ELSS_1EEEEEENSA_6LayoutISE_NSB_IJNSC_ILi0EEESW_SW_EEEEENSB_IJNSA_10UnderscoreESZ_SZ_EEEEENS7_6detail26Sm90ImplicitGemmTileTraitsINSA_20SM90_TMA_LOAD_IM2COLENSA_14ComposedLayoutINSA_7SwizzleILi3ELi4ELi3EEENSA_18smem_ptr_flag_bitsILi16EEENSV_INSB_IJNSB_IJNSC_ILi8EEENSC_ILi16EEEEEENSB_IJSI_SD_EEENSB_IJSD_NSC_ILi7EEEEEEEEENSB_IJNSB_IJSI_NSC_ILi512EEEEEENSB_IJSD_SW_EEENSB_IJSW_NSC_ILi8192EEEEEEEEEEEEEvEENS13_INSA_13SM90_TMA_LOADES1O_vEEEENS_8epilogue10collective6detail29Sm90TmaWarpSpecializedAdapterINS1U_15DefaultEpilogueISL_NSB_IJNSB_IJlllEEESD_SW_EEES1Z_NS1T_6thread17LinearCombinationISL_Li1EffLNS20_9ScaleType4KindE0ELNS_15FloatRoundStyleE2ESL_EENS_4gemm15EpilogueDefaultEEEEEvvEEEEvNT_6ParamsE,@function
        .size           _ZN7cutlass13device_kernelINS_4conv6kernel13ConvUniversalINS1_16ConvProblemShapeILNS1_8OperatorE0ELi2EEENS1_10collective14CollectiveConvINS1_46MainloopSm90TmaGmmaWarpSpecializedImplicitGemmILS5_0ELi7ELi2EN4cute5tupleIJNSA_1CILi1EEESD_SD_EEENS1_36KernelImplicitTmaWarpSpecializedSm90ELi1EEENSB_IJNSC_ILi128EEESH_NSB_IJNSC_ILi64EEEEEEEEENS_6half_tESL_NSA_8TiledMMAINSA_8MMA_AtomIJNSA_4SM904GMMA26MMA_64x128x16_F32F16F16_SSILNSP_5MajorE0ELSR_0ELNSP_7ScaleInE1ELSS_1EEEEEENSA_6LayoutISE_NSB_IJNSC_ILi0EEESW_SW_EEEEENSB_IJNSA_10UnderscoreESZ_SZ_EEEEENS7_6detail26Sm90ImplicitGemmTileTraitsINSA_20SM90_TMA_LOAD_IM2COLENSA_14ComposedLayoutINSA_7SwizzleILi3ELi4ELi3EEENSA_18smem_ptr_flag_bitsILi16EEENSV_INSB_IJNSB_IJNSC_ILi8EEENSC_ILi16EEEEEENSB_IJSI_SD_EEENSB_IJSD_NSC_ILi7EEEEEEEEENSB_IJNSB_IJSI_NSC_ILi512EEEEEENSB_IJSD_SW_EEENSB_IJSW_NSC_ILi8192EEEEEEEEEEEEEvEENS13_INSA_13SM90_TMA_LOADES1O_vEEEENS_8epilogue10collective6detail29Sm90TmaWarpSpecializedAdapterINS1U_15DefaultEpilogueISL_NSB_IJNSB_IJlllEEESD_SW_EEES1Z_NS1T_6thread17LinearCombinationISL_Li1EffLNS20_9ScaleType4KindE0ELNS_15FloatRoundStyleE2ESL_EENS_4gemm15EpilogueDefaultEEEEEvvEEEEvNT_6ParamsE,(.L_x_288 - _ZN7cutlass13device_kernelINS_4conv6kernel13ConvUniversalINS1_16ConvProblemShapeILNS1_8OperatorE0ELi2EEENS1_10collective14CollectiveConvINS1_46MainloopSm90TmaGmmaWarpSpecializedImplicitGemmILS5_0ELi7ELi2EN4cute5tupleIJNSA_1CILi1EEESD_SD_EEENS1_36KernelImplicitTmaWarpSpecializedSm90ELi1EEENSB_IJNSC_ILi128EEESH_NSB_IJNSC_ILi64EEEEEEEEENS_6half_tESL_NSA_8TiledMMAINSA_8MMA_AtomIJNSA_4SM904GMMA26MMA_64x128x16_F32F16F16_SSILNSP_5MajorE0ELSR_0ELNSP_7ScaleInE1ELSS_1EEEEEENSA_6LayoutISE_NSB_IJNSC_ILi0EEESW_SW_EEEEENSB_IJNSA_10UnderscoreESZ_SZ_EEEEENS7_6detail26Sm90ImplicitGemmTileTraitsINSA_20SM90_TMA_LOAD_IM2COLENSA_14ComposedLayoutINSA_7SwizzleILi3ELi4ELi3EEENSA_18smem_ptr_flag_bitsILi16EEENSV_INSB_IJNSB_IJNSC_ILi8EEENSC_ILi16EEEEEENSB_IJSI_SD_EEENSB_IJSD_NSC_ILi7EEEEEEEEENSB_IJNSB_IJSI_NSC_ILi512EEEEEENSB_IJSD_SW_EEENSB_IJSW_NSC_ILi8192EEEEEEEEEEEEEvEENS13_INSA_13SM90_TMA_LOADES1O_vEEEENS_8epilogue10collective6detail29Sm90TmaWarpSpecializedAdapterINS1U_15DefaultEpilogueISL_NSB_IJNSB_IJlllEEESD_SW_EEES1Z_NS1T_6thread17LinearCombinationISL_Li1EffLNS20_9ScaleType4KindE0ELNS_15FloatRoundStyleE2ESL_EENS_4gemm15EpilogueDefaultEEEEEvvEEEEvNT_6ParamsE)
        .other          _ZN7cutlass13device_kernelINS_4conv6kernel13ConvUniversalINS1_16ConvProblemShapeILNS1_8OperatorE0ELi2EEENS1_10collective14CollectiveConvINS1_46MainloopSm90TmaGmmaWarpSpecializedImplicitGemmILS5_0ELi7ELi2EN4cute5tupleIJNSA_1CILi1EEESD_SD_EEENS1_36KernelImplicitTmaWarpSpecializedSm90ELi1EEENSB_IJNSC_ILi128EEESH_NSB_IJNSC_ILi64EEEEEEEEENS_6half_tESL_NSA_8TiledMMAINSA_8MMA_AtomIJNSA_4SM904GMMA26MMA_64x128x16_F32F16F16_SSILNSP_5MajorE0ELSR_0ELNSP_7ScaleInE1ELSS_1EEEEEENSA_6LayoutISE_NSB_IJNSC_ILi0EEESW_SW_EEEEENSB_IJNSA_10UnderscoreESZ_SZ_EEEEENS7_6detail26Sm90ImplicitGemmTileTraitsINSA_20SM90_TMA_LOAD_IM2COLENSA_14ComposedLayoutINSA_7SwizzleILi3ELi4ELi3EEENSA_18smem_ptr_flag_bitsILi16EEENSV_INSB_IJNSB_IJNSC_ILi8EEENSC_ILi16EEEEEENSB_IJSI_SD_EEENSB_IJSD_NSC_ILi7EEEEEEEEENSB_IJNSB_IJSI_NSC_ILi512EEEEEENSB_IJSD_SW_EEENSB_IJSW_NSC_ILi8192EEEEEEEEEEEEEvEENS13_INSA_13SM90_TMA_LOADES1O_vEEEENS_8epilogue10collective6detail29Sm90TmaWarpSpecializedAdapterINS1U_15DefaultEpilogueISL_NSB_IJNSB_IJlllEEESD_SW_EEES1Z_NS1T_6thread17LinearCombinationISL_Li1EffLNS20_9ScaleType4KindE0ELNS_15FloatRoundStyleE2ESL_EENS_4gemm15EpilogueDefaultEEEEEvvEEEEvNT_6ParamsE,@"STO_CUDA_ENTRY STV_DEFAULT"
_ZN7cutlass13device_kernelINS_4conv6kernel13ConvUniversalINS1_16ConvProblemShapeILNS1_8OperatorE0ELi2EEENS1_10collective14CollectiveConvINS1_46MainloopSm90TmaGmmaWarpSpecializedImplicitGemmILS5_0ELi7ELi2EN4cute5tupleIJNSA_1CILi1EEESD_SD_EEENS1_36KernelImplicitTmaWarpSpecializedSm90ELi1EEENSB_IJNSC_ILi128EEESH_NSB_IJNSC_ILi64EEEEEEEEENS_6half_tESL_NSA_8TiledMMAINSA_8MMA_AtomIJNSA_4SM904GMMA26MMA_64x128x16_F32F16F16_SSILNSP_5MajorE0ELSR_0ELNSP_7ScaleInE1ELSS_1EEEEEENSA_6LayoutISE_NSB_IJNSC_ILi0EEESW_SW_EEEEENSB_IJNSA_10UnderscoreESZ_SZ_EEEEENS7_6detail26Sm90ImplicitGemmTileTraitsINSA_20SM90_TMA_LOAD_IM2COLENSA_14ComposedLayoutINSA_7SwizzleILi3ELi4ELi3EEENSA_18smem_ptr_flag_bitsILi16EEENSV_INSB_IJNSB_IJNSC_ILi8EEENSC_ILi16EEEEEENSB_IJSI_SD_EEENSB_IJSD_NSC_ILi7EEEEEEEEENSB_IJNSB_IJSI_NSC_ILi512EEEEEENSB_IJSD_SW_EEENSB_IJSW_NSC_ILi8192EEEEEEEEEEEEEvEENS13_INSA_13SM90_TMA_LOADES1O_vEEEENS_8epilogue10collective6detail29Sm90TmaWarpSpecializedAdapterINS1U_15DefaultEpilogueISL_NSB_IJNSB_IJlllEEESD_SW_EEES1Z_NS1T_6thread17LinearCombinationISL_Li1EffLNS20_9ScaleType4KindE0ELNS_15FloatRoundStyleE2ESL_EENS_4gemm15EpilogueDefaultEEEEEvvEEEEvNT_6ParamsE:
[----:B------:R-:W-:Y:S01]  /*0000*/  LDC R1, c[0x0][0x28] ;  /* 0x00000a00ff017b82 */ /* 0x000fe20000000800 */
[----:B------:R-:W0:Y:S01]  /*0010*/  S2R R6, SR_TID.X ;  /* 0x0000000000067919 */ /* 0x000e220000002100 */
[----:B------:R-:W-:Y:S01]  /*0020*/  ELECT P0, URZ, PT ;  /* 0x00000000003f782f */ /* 0x000fe20003800000 */
[----:B------:R-:W-:Y:S01]  /*0030*/  BSSY B0, `(.L_x_0) ;  /* 0x000000f000007945 */ /* 0x000fe20003800000 */
[--C-:B0-----:R-:W-:Y:S02]  /*0040*/  SHF.R.U32.HI R0, RZ, 0x5, R6.reuse ;  /* 0x00000005ff007819 */ /* 0x101fe40000011606 */
[----:B------:R-:W-:-:S03]  /*0050*/  SHF.R.U32.HI R3, RZ, 0x7, R6 ;  /* 0x00000007ff037819 */ /* 0x000fc60000011606 */
[----:B------:R-:W0:Y:S04]  /*0060*/  SHFL.IDX PT, R2, R0, RZ, 0x1f ;  /* 0x00001fff00027589 */ /* 0x000e2800000e0000 */
[----:B------:R1:W2:Y:S01]  /*0070*/  SHFL.IDX PT, R5, R3, RZ, 0x1f ;  /* 0x00001fff03057589 */ /* 0x0002a200000e0000 */
[----:B0-----:R-:W-:-:S13]  /*0080*/  ISETP.NE.OR P0, PT, R2, RZ, !P0 ;  /* 0x000000ff0200720c */ /* 0x001fda0004705670 */
[----:B-12---:R-:W-:Y:S05]  /*0090*/  @P0 BRA `(.L_x_1) ;  /* 0x0000000000200947 */ /* 0x006fea0003800000 */
[----:B------:R-:W-:Y:S02]  /*00a0*/  ULDC.64 UR4, c[0x0][0x198] ;  /* 0x0000660000047ab9 */ /* 0x000fe40000000a00 */
[----:B------:R-:W-:Y:S02]  /*00b0*/  UIADD3 UR6, UP0, UR4, 0xf0, URZ ;  /* 0x000000f004067890 */ /* 0x000fe4000ff1e03f */
[----:B------:R-:W-:Y:S02]  /*00c0*/  UIADD3 UR4, UP1, UR4, 0x1f0, URZ ;  /* 0x000001f004047890 */ /* 0x000fe4000ff3e03f */
[----:B------:R-:W-:Y:S02]  /*00d0*/  UIADD3.X UR7, URZ, UR5, URZ, UP0, !UPT ;  /* 0x000000053f077290 */ /* 0x000fe400087fe43f */
[----:B------:R-:W-:-:S07]  /*00e0*/  UIADD3.X UR5, URZ, UR5, URZ, UP1, !UPT ;  /* 0x000000053f057290 */ /* 0x000fce0008ffe43f */
[----:B------:R0:W-:Y:S02]  /*00f0*/  UTMACCTL.PF [UR6] ;  /* 0x00000000060079b9 */ /* 0x0001e40008040000 */
[----:B------:R0:W-:Y:S02]  /*0100*/  UTMACCTL.PF [UR4] ;  /* 0x00000000040079b9 */ /* 0x0001e40008040000 */
[----:B0-----:R-:W-:Y:S01]  /*0110*/  NOP ;  /* 0x0000000000007918 */ /* 0x001fe20000000000 */
.L_x_1:
[----:B------:R-:W-:Y:S05]  /*0120*/  BSYNC B0 ;  /* 0x0000000000007941 */ /* 0x000fea0003800000 */
.L_x_0:
[----:B------:R-:W0:Y:S01]  /*0130*/  SHFL.IDX PT, R0, R0, RZ, 0x1f ;  /* 0x00001fff00007589 */ /* 0x000e2200000e0000 */
[----:B------:R-:W-:-:S04]  /*0140*/  SHF.R.S32.HI R3, RZ, 0x1f, R2 ;  /* 0x0000001fff037819 */ /* 0x000fc80000011402 */
[----:B------:R-:W-:Y:S02]  /*0150*/  LEA.HI R3, R3, R2, RZ, 0x2 ;  /* 0x0000000203037211 */ /* 0x000fe400078f10ff */
[----:B0-----:R-:W-:-:S13]  /*0160*/  ISETP.NE.AND P0, PT, R0, RZ, PT ;  /* 0x000000ff0000720c */ /* 0x001fda0003f05270 */
[----:B------:R-:W-:Y:S05]  /*0170*/  @P0 BRA `(.L_x_2) ;  /* 0x0000000000700947 */ /* 0x000fea0003800000 */
[----:B------:R-:W0:Y:S01]  /*0180*/  S2UR UR8, SR_CgaCtaId ;  /* 0x00000000000879c3 */ /* 0x000e220000008800 */
[----:B------:R-:W-:Y:S01]  /*0190*/  UMOV UR4, 0x400 ;  /* 0x0000040000047882 */ /* 0x000fe20000000000 */
[----:B------:R-:W-:Y:S01]  /*01a0*/  UMOV UR5, 0x1 ;  /* 0x0000000100057882 */ /* 0x000fe20000000000 */
[----:B------:R-:W-:Y:S01]  /*01b0*/  UMOV UR6, 0x80 ;  /* 0x0000008000067882 */ /* 0x000fe20000000000 */
[----:B------:R-:W-:Y:S01]  /*01c0*/  ELECT P0, URZ, PT ;  /* 0x00000000003f782f */ /* 0x000fe20003800000 */
[----:B------:R-:W-:-:S04]  /*01d0*/  UIADD3 UR6, -UR6, 0x100000, URZ ;  /* 0x0010000006067890 */ /* 0x000fc8000fffe13f */
[----:B------:R-:W-:Y:S02]  /*01e0*/  USHF.L.U32 UR7, UR6, 0xb, URZ ;  /* 0x0000000b06077899 */ /* 0x000fe4000800063f */
[----:B------:R-:W-:Y:S02]  /*01f0*/  USHF.L.U32 UR6, UR6, 0x1, URZ ;  /* 0x0000000106067899 */ /* 0x000fe4000800063f */
[----:B0-----:R-:W-:Y:S02]  /*0200*/  ULEA UR8, UR8, UR4, 0x18 ;  /* 0x0000000408087291 */ /* 0x001fe4000f8ec03f */
[----:B------:R-:W-:-:S04]  /*0210*/  UIADD3 UR4, -UR5, 0x100000, URZ ;  /* 0x0010000005047890 */ /* 0x000fc8000fffe13f */
[----:B------:R-:W-:Y:S02]  /*0220*/  USHF.L.U32 UR5, UR4, 0xb, URZ ;  /* 0x0000000b04057899 */ /* 0x000fe4000800063f */
[----:B------:R-:W-:Y:S01]  /*0230*/  USHF.L.U32 UR4, UR4, 0x1, URZ ;  /* 0x0000000104047899 */ /* 0x000fe2000800063f */
[----:B------:R-:W0:Y:S11]  /*0240*/  FENCE.VIEW.ASYNC.S ;  /* 0x00000000000073c6 */ /* 0x000e360000000000 */
[----:B0-----:R0:W1:Y:S01]  /*0250*/  SYNCS.EXCH.64 URZ, [UR8+0x38000], UR4 ;  /* 0x03800004083f75b2 */ /* 0x0010620008000100 */
[----:B------:R0:W2:Y:S01]  /*0260*/  SYNCS.EXCH.64 URZ, [UR8+0x38038], UR6 ;  /* 0x03803806083f75b2 */ /* 0x0000a20008000100 */
[----:B------:R0:W3:Y:S01]  /*0270*/  SYNCS.EXCH.64 URZ, [UR8+0x38008], UR4 ;  /* 0x03800804083f75b2 */ /* 0x0000e20008000100 */
[----:B------:R0:W4:Y:S01]  /*0280*/  SYNCS.EXCH.64 URZ, [UR8+0x38040], UR6 ;  /* 0x03804006083f75b2 */ /* 0x0001220008000100 */
[----:B------:R0:W0:Y:S01]  /*0290*/  SYNCS.EXCH.64 URZ, [UR8+0x38010], UR4 ;  /* 0x03801004083f75b2 */ /* 0x0000220008000100 */
        /* <DEDUP_REMOVED lines=9> */
[----:B------:R-:W-:Y:S01]  /*0330*/  NOP ;  /* 0x0000000000007918 */ /* 0x000fe20000000000 */
.L_x_2:
[----:B0-----:R-:W-:Y:S01]  /*0340*/  ULDC.64 UR4, c[0x0][0x598] ;  /* 0x0001660000047ab9 */ /* 0x001fe20000000a00 */
[----:B------:R-:W-:Y:S01]  /*0350*/  LOP3.LUT R3, R3, 0xfffffffc, RZ, 0xc0, !PT ;  /* 0xfffffffc03037812 */ /* 0x000fe200078ec0ff */
[----:B------:R-:W-:Y:S01]  /*0360*/  NOP ;  /* 0x0000000000007918 */ /* 0x000fe20000000000 */
[----:B------:R-:W-:Y:S01]  /*0370*/  ISETP.NE.U32.AND P0, PT, RZ, UR4, PT ;  /* 0x00000004ff007c0c */ /* 0x000fe2000bf05070 */
[----:B------:R-:W-:Y:S01]  /*0380*/  NOP ;  /* 0x0000000000007918 */ /* 0x000fe20000000000 */
[----:B-1234-:R-:W-:Y:S01]  /*0390*/  BAR.SYNC.DEFER_BLOCKING 0x0 ;  /* 0x0000000000007b1d */ /* 0x01efe20000010000 */
[----:B------:R-:W-:Y:S01]  /*03a0*/  IMAD.IADD R4, R2, 0x1, -R3 ;  /* 0x0000000102047824 */ /* 0x000fe200078e0a03 */
[----:B------:R-:W-:Y:S02]  /*03b0*/  ISETP.NE.AND.EX P0, PT, RZ, UR5, PT, P0 ;  /* 0x00000005ff007c0c */ /* 0x000fe4000bf05300 */
[C---:B------:R-:W-:Y:S02]  /*03c0*/  ISETP.NE.AND P2, PT, R5.reuse, 0x1, PT ;  /* 0x000000010500780c */ /* 0x040fe40003f45270 */
[----:B------:R-:W-:Y:S01]  /*03d0*/  LOP3.LUT P1, RZ, R5, R4, RZ, 0xfc, !PT ;  /* 0x0000000405ff7212 */ /* 0x000fe2000782fcff */
[----:B------:R-:W-:-:S03]  /*03e0*/  ULDC.64 UR12, c[0x0][0x208] ;  /* 0x00008200000c7ab9 */ /* 0x000fc60000000a00 */
[----:B------:R-:W-:-:S04]  /*03f0*/  SEL R0, RZ, 0x1, P1 ;  /* 0x00000001ff007807 */ /* 0x000fc80000800000 */
[----:B------:R-:W-:Y:S01]  /*0400*/  SEL R0, R0, 0x2, P2 ;  /* 0x0000000200007807 */ /* 0x000fe20001000000 */
[----:B------:R-:W-:Y:S06]  /*0410*/  @!P0 BRA `(.L_x_3) ;  /* 0x00000000001c8947 */ /* 0x000fec0003800000 */
[----:B------:R-:W0:Y:S02]  /*0420*/  LDC.64 R2, c[0x0][0x598] ;  /* 0x00016600ff027b82 */ /* 0x000e240000000a00 */
[----:B0-----:R-:W2:Y:S02]  /*0430*/  LDG.E.64 R2, desc[UR12][R2.64] ;  /* 0x0000000c02027981 */ /* 0x001ea4000c1e1b00 */
[----:B--2---:R-:W-:-:S04]  /*0440*/  ISETP.NE.U32.AND P0, PT, R2, RZ, PT ;  /* 0x000000ff0200720c */ /* 0x004fc80003f05070 */
[----:B------:R-:W-:-:S13]  /*0450*/  ISETP.NE.AND.EX P0, PT, R3, RZ, PT, P0 ;  /* 0x000000ff0300720c */ /* 0x000fda0003f05300 */
[----:B------:R-:W-:Y:S05]  /*0460*/  @!P0 BRA `(.L_x_3) ;  /* 0x0000000000088947 */ /* 0x000fea0003800000 */
[----:B------:R2:W5:Y:S01]  /*0470*/  LD.E R8, desc[UR12][R2.64] ;  /* 0x0000000c02087980 */ /* 0x000562000c101900 */
[----:B------:R-:W-:Y:S05]  /*0480*/  BRA `(.L_x_4) ;  /* 0x0000000000207947 */ /* 0x000fea0003800000 */
.L_x_3:
[----:B------:R-:W-:Y:S02]  /*0490*/  ULDC.64 UR4, c[0x0][0x588] ;  /* 0x0001620000047ab9 */ /* 0x000fe40000000a00 */
[----:B------:R-:W-:-:S04]  /*04a0*/  ISETP.NE.U32.AND P0, PT, RZ, UR4, PT ;  /* 0x00000004ff007c0c */ /* 0x000fc8000bf05070 */
[----:B------:R-:W-:-:S13]  /*04b0*/  ISETP.NE.AND.EX P0, PT, RZ, UR5, PT, P0 ;  /* 0x00000005ff007c0c */ /* 0x000fda000bf05300 */
[----:B------:R-:W-:Y:S05]  /*04c0*/  @!P0 BRA `(.L_x_5) ;  /* 0x00000000000c8947 */ /* 0x000fea0003800000 */
[----:B------:R-:W0:Y:S02]  /*04d0*/  LDC.64 R8, c[0x0][0x588] ;  /* 0x00016200ff087b82 */ /* 0x000e240000000a00 */
[----:B0-----:R1:W5:Y:S01]  /*04e0*/  LDG.E R8, desc[UR12][R8.64] ;  /* 0x0000000c08087981 */ /* 0x001362000c1e1900 */
[----:B------:R-:W-:Y:S05]  /*04f0*/  BRA `(.L_x_4) ;  /* 0x0000000000047947 */ /* 0x000fea0003800000 */
.L_x_5:
[----:B------:R-:W0:Y:S02]  /*0500*/  LDC R8, c[0x0][0x580] ;  /* 0x00016000ff087b82 */ /* 0x000e240000000800 */
.L_x_4:
[----:B------:R-:W-:Y:S02]  /*0510*/  ULDC.64 UR4, c[0x0][0x5a0] ;  /* 0x0001680000047ab9 */ /* 0x000fe40000000a00 */
[----:B------:R-:W-:-:S04]  /*0520*/  ISETP.NE.U32.AND P0, PT, RZ, UR4, PT ;  /* 0x00000004ff007c0c */ /* 0x000fc8000bf05070 */
[----:B------:R-:W-:-:S13]  /*0530*/  ISETP.NE.AND.EX P0, PT, RZ, UR5, PT, P0 ;  /* 0x00000005ff007c0c */ /* 0x000fda000bf05300 */
[----:B------:R-:W-:Y:S05]  /*0540*/  @!P0 BRA `(.L_x_6) ;  /* 0x00000000001c8947 */ /* 0x000fea0003800000 */
[----:B--2---:R-:W2:Y:S02]  /*0550*/  LDC.64 R2, c[0x0][0x5a0] ;  /* 0x00016800ff027b82 */ /* 0x004ea40000000a00 */
[----:B--2---:R-:W2:Y:S02]  /*0560*/  LDG.E.64 R2, desc[UR12][R2.64] ;  /* 0x0000000c02027981 */ /* 0x004ea4000c1e1b00 */
[----:B--2---:R-:W-:-:S04]  /*0570*/  ISETP.NE.U32.AND P0, PT, R2, RZ, PT ;  /* 0x000000ff0200720c */ /* 0x004fc80003f05070 */
[----:B------:R-:W-:-:S13]  /*0580*/  ISETP.NE.AND.EX P0, PT, R3, RZ, PT, P0 ;  /* 0x000000ff0300720c */ /* 0x000fda0003f05300 */
[----:B------:R-:W-:Y:S05]  /*0590*/  @!P0 BRA `(.L_x_6) ;  /* 0x0000000000088947 */ /* 0x000fea0003800000 */
[----:B-1----:R4:W5:Y:S01]  /*05a0*/  LD.E R9, desc[UR12][R2.64] ;  /* 0x0000000c02097980 */ /* 0x002962000c101900 */
[----:B------:R-:W-:Y:S05]  /*05b0*/  BRA `(.L_x_7) ;  /* 0x0000000000207947 */ /* 0x000fea0003800000 */
.L_x_6:
[----:B------:R-:W-:Y:S02]  /*05c0*/  ULDC.64 UR4, c[0x0][0x590] ;  /* 0x0001640000047ab9 */ /* 0x000fe40000000a00 */
[----:B------:R-:W-:-:S04]  /*05d0*/  ISETP.NE.U32.AND P0, PT, RZ, UR4, PT ;  /* 0x00000004ff007c0c */ /* 0x000fc8000bf05070 */
[----:B------:R-:W-:-:S13]  /*05e0*/  ISETP.NE.AND.EX P0, PT, RZ, UR5, PT, P0 ;  /* 0x00000005ff007c0c */ /* 0x000fda000bf05300 */
[----:B------:R-:W-:Y:S05]  /*05f0*/  @!P0 BRA `(.L_x_8) ;  /* 0x00000000000c8947 */ /* 0x000fea0003800000 */
[----:B--2---:R-:W1:Y:S02]  /*0600*/  LDC.64 R2, c[0x0][0x590] ;  /* 0x00016400ff027b82 */ /* 0x004e640000000a00 */
[----:B-1----:R3:W5:Y:S01]  /*0610*/  LDG.E R9, desc[UR12][R2.64] ;  /* 0x0000000c02097981 */ /* 0x002762000c1e1900 */
[----:B------:R-:W-:Y:S05]  /*0620*/  BRA `(.L_x_7) ;  /* 0x0000000000047947 */ /* 0x000fea0003800000 */
.L_x_8:
[----:B-1----:R-:W1:Y:S02]  /*0630*/  LDC R9, c[0x0][0x584] ;  /* 0x00016100ff097b82 */ /* 0x002e640000000800 */
.L_x_7:
[----:B--234-:R-:W2:Y:S01]  /*0640*/  LDC R2, c[0x0][0x3c4] ;  /* 0x0000f100ff027b82 */ /* 0x01cea20000000800 */
[----:B------:R-:W-:-:S07]  /*0650*/  ISETP.NE.AND P0, PT, R5, RZ, PT ;  /* 0x000000ff0500720c */ /* 0x000fce0003f05270 */
[----:B------:R-:W3:Y:S01]  /*0660*/  LDC.64 R10, c[0x0][0x3c8] ;  /* 0x0000f200ff0a7b82 */ /* 0x000ee20000000a00 */
[----:B--2---:R-:W-:-:S05]  /*0670*/  VIADD R2, R2, 0x3f ;  /* 0x0000003f02027836 */ /* 0x004fca0000000000 */
[----:B------:R-:W-:-:S04]  /*0680*/  SHF.R.S32.HI R3, RZ, 0x1f, R2 ;  /* 0x0000001fff037819 */ /* 0x000fc80000011402 */
[----:B------:R-:W-:-:S04]  /*0690*/  LEA.HI R3, R3, R2, RZ, 0x6 ;  /* 0x0000000203037211 */ /* 0x000fc800078f30ff */
[----:B------:R-:W-:-:S05]  /*06a0*/  SHF.R.S32.HI R3, RZ, 0x6, R3 ;  /* 0x00000006ff037819 */ /* 0x000fca0000011403 */
[----:B---3--:R-:W-:-:S04]  /*06b0*/  IMAD R2, R3, R10, RZ ;  /* 0x0000000a03027224 */ /* 0x008fc800078e02ff */
[----:B------:R-:W-:Y:S01]  /*06c0*/  IMAD R2, R2, R11, RZ ;  /* 0x0000000b02027224 */ /* 0x000fe200078e02ff */
[----:B------:R-:W-:Y:S06]  /*06d0*/  @!P0 BRA `(.L_x_9) ;  /* 0x0000008800648947 */ /* 0x000fec0003800000 */
[----:B------:R-:W-:-:S13]  /*06e0*/  ISETP.NE.AND P0, PT, R5, 0x1, PT ;  /* 0x000000010500780c */ /* 0x000fda0003f05270 */
[----:B------:R-:W-:Y:S05]  /*06f0*/  @P0 EXIT ;  /* 0x000000000000094d */ /* 0x000fea0003800000 */
[----:B------:R-:W-:Y:S01]  /*0700*/  ISETP.GE.AND P0, PT, R2, 0x1, PT ;  /* 0x000000010200780c */ /* 0x000fe20003f06270 */
[----:B------:R-:W-:Y:S01]  /*0710*/  UMOV UR4, URZ ;  /* 0x0000003f00047c82 */ /* 0x000fe20008000000 */
[----:B------:R-:W-:Y:S02]  /*0720*/  CS2R R86, SRZ ;  /* 0x0000000000567805 */ /* 0x000fe4000001ff00 */
[----:B------:R-:W-:Y:S02]  /*0730*/  CS2R R88, SRZ ;  /* 0x0000000000587805 */ /* 0x000fe4000001ff00 */
[----:B------:R-:W-:Y:S02]  /*0740*/  CS2R R90, SRZ ;  /* 0x00000000005a7805 */ /* 0x000fe4000001ff00 */
[----:B------:R-:W-:Y:S02]  /*0750*/  CS2R R92, SRZ ;  /* 0x00000000005c7805 */ /* 0x000fe4000001ff00 */
[----:B------:R-:W-:-:S02]  /*0760*/  CS2R R94, SRZ ;  /* 0x00000000005e7805 */ /* 0x000fc4000001ff00 */
[----:B------:R-:W-:Y:S02]  /*0770*/  CS2R R96, SRZ ;  /* 0x0000000000607805 */ /* 0x000fe4000001ff00 */
        /* <DEDUP_REMOVED lines=57> */
[----:B------:R-:W-:Y:S01]  /*0b10*/  CS2R R84, SRZ ;  /* 0x0000000000547805 */ /* 0x000fe2000001ff00 */
[----:B------:R-:W-:Y:S06]  /*0b20*/  @!P0 BRA `(.L_x_10) ;  /* 0x0000000000d88947 */ /* 0x000fec0003800000 */
[----:B------:R-:W-:-:S04]  /*0b30*/  LOP3.LUT R3, R0, 0x1, RZ, 0xfc, !PT ;  /* 0x0000000100037812 */ /* 0x000fc800078efcff */
[----:B------:R-:W-:-:S13]  /*0b40*/  ISETP.NE.AND P1, PT, R3, 0x3, PT ;  /* 0x000000030300780c */ /* 0x000fda0003f25270 */
[----:B------:R-:W-:Y:S05]  /*0b50*/  @!P1 BRA `(.L_x_11) ;  /* 0x0000000000049947 */ /* 0x000fea0003800000 */
[----:B------:R-:W-:Y:S01]  /*0b60*/  BPT.TRAP 0x1 ;  /* 0x000000040000795c */ /* 0x000fe20000300000 */
.L_x_11:
[----:B------:R-:W2:Y:S01]  /*0b70*/  S2UR UR5, SR_CgaCtaId ;  /* 0x00000000000579c3 */ /* 0x000ea20000008800 */
[----:B------:R-:W-:Y:S01]  /*0b80*/  SHF.L.U32 R3, RZ, 0x1f, RZ ;  /* 0x0000001fff037819 */ /* 0x000fe200000006ff */
[----:B------:R-:W-:Y:S02]  /*0b90*/  UMOV UR4, 0x400 ;  /* 0x0000040000047882 */ /* 0x000fe40000000000 */
[----:B--2---:R-:W-:-:S12]  /*0ba0*/  ULEA UR4, UR5, UR4, 0x18 ;  /* 0x0000000405047291 */ /* 0x004fd8000f8ec03f */
.L_x_12:
[----:B--2---:R-:W-:-:S04]  /*0bb0*/  IMAD.U32 R4, RZ, RZ, UR4 ;  /* 0x00000004ff047e24 */ /* 0x004fc8000f8e00ff */
[----:B------:R2:W3:Y:S03]  /*0bc0*/  SYNCS.PHASECHK.TRANS64.TRYWAIT P1, [R4+URZ+0x38000], R3 ;  /* 0x03800003040075a7 */ /* 0x0004e6000802017f */
[----:B---3--:R-:W-:Y:S05]  /*0bd0*/  @!P1 NANOSLEEP.SYNCS 0x989680 ;  /* 0x009896800000995d */ /* 0x008fea0003900000 */
[----:B------:R-:W3:Y:S02]  /*0be0*/  @!P1 SYNCS.PHASECHK.TRANS64 P1, [R4+URZ+0x38000], R3 ;  /* 0x03800003040095a7 */ /* 0x000ee4000802007f */
[----:B---3--:R-:W-:Y:S05]  /*0bf0*/  @!P1 BRA `(.L_x_12) ;  /* 0xfffffffc00ec9947 */ /* 0x008fea000383ffff */
[----:B------:R-:W-:Y:S01]  /*0c00*/  UIADD3 UR5, UR4, 0x1c000, URZ ;  /* 0x0001c00004057890 */ /* 0x000fe2000fffe03f */
[----:B------:R-:W-:Y:S01]  /*0c10*/  WARPGROUP.ARRIVE ;  /* 0x00000000000079c5 */ /* 0x000fe20000000000 */
[----:B------:R-:W-:Y:S02]  /*0c20*/  USHF.R.U32.HI UR4, URZ, 0x4, UR4 ;  /* 0x000000043f047899 */ /* 0x000fe40008011604 */
[----:B------:R-:W-:Y:S02]  /*0c30*/  USHF.R.U32.HI UR5, URZ, 0x4, UR5 ;  /* 0x000000043f057899 */ /* 0x000fe40008011605 */
[----:B------:R-:W-:Y:S02]  /*0c40*/  ULOP3.LUT UR4, UR4, 0x3fff, URZ, 0xc0, !UPT ;  /* 0x00003fff04047892 */ /* 0x000fe4000f8ec03f */
[----:B------:R-:W-:Y:S02]  /*0c50*/  ULOP3.LUT UR5, UR5, 0x3fff, URZ, 0xc0, !UPT ;  /* 0x00003fff05057892 */ /* 0x000fe4000f8ec03f */
[----:B------:R-:W-:-:S02]  /*0c60*/  ULOP3.LUT UR8, UR4, 0x10000, URZ, 0xfc, !UPT ;  /* 0x0001000004087892 */ /* 0x000fc4000f8efc3f */
[----:B------:R-:W-:Y:S01]  /*0c70*/  ULOP3.LUT UR9, UR5, 0x10000, URZ, 0xfc, !UPT ;  /* 0x0001000005097892 */ /* 0x000fe2000f8efc3f */
[----:B------:R-:W-:Y:S02]  /*0c80*/  UMOV UR7, 0x40000040 ;  /* 0x4000004000077882 */ /* 0x000fe40000000000 */
[----:B------:R-:W-:Y:S02]  /*0c90*/  UMOV UR5, 0x40000040 ;  /* 0x4000004000057882 */ /* 0x000fe40000000000 */
[----:B------:R-:W-:Y:S02]  /*0ca0*/  UMOV UR4, UR8 ;  /* 0x0000000800047c82 */ /* 0x000fe40008000000 */
[----:B------:R-:W-:Y:S02]  /*0cb0*/  UMOV UR6, UR9 ;  /* 0x0000000900067c82 */ /* 0x000fe40008000000 */
[----:B------:R-:W-:Y:S01]  /*0cc0*/  HGMMA.64x128x16.F32 R88, gdesc[UR4], RZ, !UPT ;  /* 0x01e00000045879f0 */ /* 0x000fe2000c7008ff */
[----:B------:R-:W-:Y:S01]  /*0cd0*/  UIADD3 UR4, UR8, 0x200, URZ ;  /* 0x0000020008047890 */ /* 0x000fe2000fffe03f */
[----:B------:R-:W-:-:S10]  /*0ce0*/  UMOV UR5, 0x40000040 ;  /* 0x4000004000057882 */ /* 0x000fd40000000000 */
[----:B------:R-:W-:Y:S01]  /*0cf0*/  HGMMA.64x128x16.F32 R24, gdesc[UR4], RZ, !UPT ;  /* 0x01e00000041879f0 */ /* 0x000fe2000c7008ff */
[----:B------:R-:W-:Y:S02]  /*0d00*/  UIADD3 UR4, UR8, 0x2, URZ ;  /* 0x0000000208047890 */ /* 0x000fe4000fffe03f */
[----:B------:R-:W-:Y:S01]  /*0d10*/  UIADD3 UR6, UR9, 0x2, URZ ;  /* 0x0000000209067890 */ /* 0x000fe2000fffe03f */
[----:B------:R-:W-:Y:S01]  /*0d20*/  UMOV UR5, 0x40000040 ;  /* 0x4000004000057882 */ /* 0x000fe20000000000 */
[----:B------:R-:W-:-:S07]  /*0d30*/  UMOV UR7, 0x40000040 ;  /* 0x4000004000077882 */ /* 0x000fce0000000000 */
[----:B------:R-:W-:Y:S01]  /*0d40*/  HGMMA.64x128x16.F32 R88, gdesc[UR4], R88 ;  /* 0x01e00000045879f0 */ /* 0x000fe20008700858 */
[----:B------:R-:W-:Y:S01]  /*0d50*/  UIADD3 UR4, UR8, 0x202, URZ ;  /* 0x0000020208047890 */ /* 0x000fe2000fffe03f */
[----:B------:R-:W-:-:S10]  /*0d60*/  UMOV UR5, 0x40000040 ;  /* 0x4000004000057882 */ /* 0x000fd40000000000 */
[----:B------:R-:W-:Y:S01]  /*0d70*/  HGMMA.64x128x16.F32 R24, gdesc[UR4], R24 ;  /* 0x01e00000041879f0 */ /* 0x000fe20008700818 */
        /* <DEDUP_REMOVED lines=15> */
[----:B------:R-:W-:Y:S01]  /*0e70*/  HGMMA.64x128x16.F32 R24, gdesc[UR4], R24, gsb0 ;  /* 0x01e00000041879f0 */ /* 0x000fe20008000818 */
[----:B------:R-:W-:-:S05]  /*0e80*/  UMOV UR4, 0x1 ;  /* 0x0000000100047882 */ /* 0x000fca0000000000 */
.L_x_10:
[----:B--2---:R-:W-:-:S05]  /*0e90*/  VIMNMX R3, R2, 0x1, PT ;  /* 0x0000000102037848 */ /* 0x004fca0003fe0100 */
[----:B------:R-:W-:-:S05]  /*0ea0*/  IMAD.IADD R5, R2, 0x1, -R3 ;  /* 0x0000000102057824 */ /* 0x000fca00078e0a03 */
[----:B------:R-:W-:-:S13]  /*0eb0*/  ISETP.GE.AND P1, PT, R5, 0x1, PT ;  /* 0x000000010500780c */ /* 0x000fda0003f26270 */
[----:B------:R-:W-:Y:S05]  /*0ec0*/  @!P1 BRA `(.L_x_13) ;  /* 0x0000000400489947 */ /* 0x000fea0003800000 */
[----:B------:R-:W2:Y:S01]  /*0ed0*/  S2UR UR5, SR_CgaCtaId ;  /* 0x00000000000579c3 */ /* 0x000ea20000008800 */
[----:B------:R-:W-:Y:S01]  /*0ee0*/  UMOV UR6, 0x400 ;  /* 0x0000040000067882 */ /* 0x000fe20000000000 */
[----:B------:R-:W-:Y:S01]  /*0ef0*/  LOP3.LUT R7, R0, 0x1, RZ, 0xfc, !PT ;  /* 0x0000000100077812 */ /* 0x000fe200078efcff */
[----:B------:R-:W-:Y:S01]  /*0f00*/  IMAD.MOV.U32 R6, RZ, RZ, RZ ;  /* 0x000000ffff067224 */ /* 0x000fe200078e00ff */
[----:B------:R-:W-:Y:S01]  /*0f10*/  UISETP.NE.U32.AND UP0, UPT, UR4, URZ, UPT ;  /* 0x0000003f0400728c */ /* 0x000fe2000bf05070 */
[----:B------:R-:W-:Y:S01]  /*0f20*/  IMAD.MOV.U32 R2, RZ, RZ, R5 ;  /* 0x000000ffff027224 */ /* 0x000fe200078e0005 */
[----:B--2---:R-:W-:-:S04]  /*0f30*/  ULEA UR6, UR5, UR6, 0x18 ;  /* 0x0000000605067291 */ /* 0x004fc8000f8ec03f */
[----:B------:R-:W-:Y:S02]  /*0f40*/  UIADD3 UR7, UR6, 0x1c000, URZ ;  /* 0x0001c00006077890 */ /* 0x000fe4000fffe03f */
[----:B------:R-:W-:Y:S02]  /*0f50*/  USHF.R.U32.HI UR5, URZ, 0x4, UR6 ;  /* 0x000000043f057899 */ /* 0x000fe40008011606 */
[----:B------:R-:W-:Y:S02]  /*0f60*/  USHF.R.U32.HI UR7, URZ, 0x4, UR7 ;  /* 0x000000043f077899 */ /* 0x000fe40008011607 */
[----:B------:R-:W-:Y:S02]  /*0f70*/  ULOP3.LUT UR5, UR5, 0x3fff, URZ, 0xc0, !UPT ;  /* 0x00003fff05057892 */ /* 0x000fe4000f8ec03f */
[----:B------:R-:W-:Y:S02]  /*0f80*/  ULOP3.LUT UR8, UR7, 0x3fff, URZ, 0xc0, !UPT ;  /* 0x00003fff07087892 */ /* 0x000fe4000f8ec03f */
[----:B------:R-:W-:-:S02]  /*0f90*/  ULOP3.LUT UR7, UR5, 0x10000, URZ, 0xfc, !UPT ;  /* 0x0001000005077892 */ /* 0x000fc4000f8efc3f */
[----:B------:R-:W-:Y:S01]  /*0fa0*/  ULOP3.LUT UR16, UR8, 0x10000, URZ, 0xfc, !UPT ;  /* 0x0001000008107892 */ /* 0x000fe2000f8efc3f */
[----:B------:R-:W-:-:S11]  /*0fb0*/  UMOV UR5, URZ ;  /* 0x0000003f00057c82 */ /* 0x000fd60008000000 */
.L_x_18:
[----:B------:R-:W-:-:S13]  /*0fc0*/  ISETP.NE.AND P2, PT, R7, 0x3, PT ;  /* 0x000000030700780c */ /* 0x000fda0003f45270 */
[----:B--2---:R-:W-:Y:S05]  /*0fd0*/  @!P2 BRA `(.L_x_14) ;  /* 0x000000000004a947 */ /* 0x004fea0003800000 */
[----:B------:R-:W-:Y:S01]  /*0fe0*/  BPT.TRAP 0x1 ;  /* 0x000000040000795c */ /* 0x000fe20000300000 */
.L_x_14:
[----:B------:R-:W-:Y:S01]  /*0ff0*/  SHF.L.U32 R3, R6, 0x1f, RZ ;  /* 0x0000001f06037819 */ /* 0x000fe200000006ff */
[----:B------:R-:W-:-:S12]  /*1000*/  ULEA UR8, UR4, UR6, 0x3 ;  /* 0x0000000604087291 */ /* 0x000fd8000f8e183f */
.L_x_15:
[----:B--2---:R-:W-:-:S04]  /*1010*/  IMAD.U32 R4, RZ, RZ, UR8 ;  /* 0x00000008ff047e24 */ /* 0x004fc8000f8e00ff */
[----:B------:R2:W3:Y:S03]  /*1020*/  SYNCS.PHASECHK.TRANS64.TRYWAIT P1, [R4+URZ+0x38000], R3 ;  /* 0x03800003040075a7 */ /* 0x0004e6000802017f */
[----:B---3--:R-:W-:Y:S05]  /*1030*/  @!P1 NANOSLEEP.SYNCS 0x989680 ;  /* 0x009896800000995d */ /* 0x008fea0003900000 */
[----:B------:R-:W3:Y:S02]  /*1040*/  @!P1 SYNCS.PHASECHK.TRANS64 P1, [R4+URZ+0x38000], R3 ;  /* 0x03800003040095a7 */ /* 0x000ee4000802007f */
[----:B---3--:R-:W-:Y:S05]  /*1050*/  @!P1 BRA `(.L_x_15) ;  /* 0xfffffffc00ec9947 */ /* 0x008fea000383ffff */
[----:B------:R-:W-:Y:S01]  /*1060*/  ULEA UR14, UR4, UR7, 0xa ;  /* 0x00000007040e7291 */ /* 0x000fe2000f8e503f */
[----:B------:R-:W-:Y:S01]  /*1070*/  WARPGROUP.ARRIVE ;  /* 0x00000000000079c5 */ /* 0x000fe20000000000 */
[----:B------:R-:W-:Y:S01]  /*1080*/  ULEA UR15, UR4, UR16, 0xa ;  /* 0x00000010040f7291 */ /* 0x000fe2000f8e503f */
[----:B------:R-:W-:Y:S01]  /*1090*/  UMOV UR9, 0x40000040 ;  /* 0x4000004000097882 */ /* 0x000fe20000000000 */
[----:B------:R-:W-:-:S03]  /*10a0*/  UMOV UR11, 0x40000040 ;  /* 0x40000040000b7882 */ /* 0x000fc60000000000 */
[----:B------:R-:W-:Y:S02]  /*10b0*/  UMOV UR8, UR14 ;  /* 0x0000000e00087c82 */ /* 0x000fe40008000000 */
[----:B------:R-:W-:Y:S02]  /*10c0*/  UMOV UR10, UR15 ;  /* 0x0000000f000a7c82 */ /* 0x000fe40008000000 */
[----:B------:R-:W-:Y:S01]  /*10d0*/  HGMMA.64x128x16.F32 R88, gdesc[UR8], R88, UP0 ;  /* 0x01e00000085879f0 */ /* 0x000fe2000bf00858 */
[----:B------:R-:W-:Y:S01]  /*10e0*/  UIADD3 UR8, UR14, 0x200, URZ ;  /* 0x000002000e087890 */ /* 0x000fe2000fffe03f */
[----:B------:R-:W-:-:S10]  /*10f0*/  UMOV UR9, 0x40000040 ;  /* 0x4000004000097882 */ /* 0x000fd40000000000 */
[----:B------:R-:W-:Y:S01]  /*1100*/  HGMMA.64x128x16.F32 R24, gdesc[UR8], R24, UP0 ;  /* 0x01e00000081879f0 */ /* 0x000fe2000bf00818 */
        /* <DEDUP_REMOVED lines=23> */
[----:B------:R-:W-:Y:S03]  /*1280*/  HGMMA.64x128x16.F32 R24, gdesc[UR8], R24, gsb0 ;  /* 0x01e00000081879f0 */ /* 0x000fe60008000818 */
[----:B------:R-:W-:Y:S02]  /*1290*/  WARPGROUP.DEPBAR.LE gsb0, 0x1 ;  /* 0x00008000000079c5 */ /* 0x000fe40000010100 */
[----:B------:R-:W-:Y:S05]  /*12a0*/  @!P2 BRA `(.L_x_16) ;  /* 0x000000000004a947 */ /* 0x000fea0003800000 */
[----:B------:R-:W-:Y:S01]  /*12b0*/  BPT.TRAP 0x1 ;  /* 0x000000040000795c */ /* 0x000fe20000300000 */
.L_x_16:
[----:B------:R-:W-:Y:S01]  /*12c0*/  ULEA UR8, UR5, UR6, 0x3 ;  /* 0x0000000605087291 */ /* 0x000fe2000f8e183f */
[----:B------:R-:W-:-:S03]  /*12d0*/  ISETP.GT.U32.AND P1, PT, R0, 0x1, PT ;  /* 0x000000010000780c */ /* 0x000fc60003f24070 */
[----:B------:R-:W-:-:S04]  /*12e0*/  UIADD3 UR8, UR8, 0x38038, URZ ;  /* 0x0003803808087890 */ /* 0x000fc8000fffe03f */
[----:B------:R-:W-:-:S09]  /*12f0*/  UPRMT UR8, URZ, 0x654, UR8 ;  /* 0x000006543f087896 */ /* 0x000fd20008000008 */
[----:B------:R-:W-:Y:S01]  /*1300*/  SYNCS.ARRIVE.TRANS64.RED.A1T0 RZ, [UR8], RZ ;  /* 0x000000ffffff79a7 */ /* 0x000fe20008100408 */
[----:B------:R-:W-:Y:S05]  /*1310*/  @P1 BRA `(.L_x_17) ;  /* 0x0000000000041947 */ /* 0x000fea0003800000 */
[----:B------:R-:W-:Y:S01]  /*1320*/  BPT.TRAP 0x1 ;  /* 0x000000040000795c */ /* 0x000fe20000300000 */
.L_x_17:
[----:B------:R-:W-:Y:S01]  /*1330*/  UIADD3 UR4, UR4, 0x1, URZ ;  /* 0x0000000104047890 */ /* 0x000fe2000fffe03f */
[C---:B------:R-:W-:Y:S01]  /*1340*/  ISETP.GT.AND P1, PT, R2.reuse, 0x1, PT ;  /* 0x000000010200780c */ /* 0x040fe20003f24270 */
[----:B------:R-:W-:Y:S01]  /*1350*/  UIADD3 UR5, UR5, 0x1, URZ ;  /* 0x0000000105057890 */ /* 0x000fe2000fffe03f */
[----:B------:R-:W-:Y:S01]  /*1360*/  VIADD R2, R2, 0xffffffff ;  /* 0xffffffff02027836 */ /* 0x000fe20000000000 */
[----:B------:R-:W-:Y:S02]  /*1370*/  UISETP.NE.AND UP0, UPT, UR4, 0x7, UPT ;  /* 0x000000070400788c */ /* 0x000fe4000bf05270 */
[----:B------:R-:W-:Y:S02]  /*1380*/  UISETP.NE.AND UP1, UPT, UR5, 0x7, UPT ;  /* 0x000000070500788c */ /* 0x000fe4000bf25270 */
[----:B------:R-:W-:Y:S02]  /*1390*/  USEL UR8, URZ, 0x1, UP0 ;  /* 0x000000013f087887 */ /* 0x000fe40008000000 */
[----:B------:R-:W-:-:S02]  /*13a0*/  USEL UR4, UR4, URZ, UP0 ;  /* 0x0000003f04047287 */ /* 0x000fc40008000000 */
[----:B------:R-:W-:Y:S02]  /*13b0*/  USEL UR5, UR5, URZ, UP1 ;  /* 0x0000003f05057287 */ /* 0x000fe40008800000 */
[----:B------:R-:W-:Y:S01]  /*13c0*/  UPLOP3.LUT UP0, UPT, UPT, UPT, UPT, 0x80, 0x0 ;  /* 0x000000000000789c */ /* 0x000fe20003f0f070 */
[----:B------:R-:W-:Y:S01]  /*13d0*/  LOP3.LUT R6, R6, UR8, RZ, 0x3c, !PT ;  /* 0x0000000806067c12 */ /* 0x000fe2000f8e3cff */
[----:B------:R-:W-:Y:S09]  /*13e0*/  @P1 BRA `(.L_x_18) ;  /* 0xfffffff800f41947 */ /* 0x000ff2000383ffff */
.L_x_13:
[----:B------:R-:W-:Y:S02]  /*13f0*/  WARPGROUP.DEPBAR.LE gsb0, 0x0 ;  /* 0x00008000000079c5 */ /* 0x000fe40000010000 */
[----:B------:R-:W-:Y:S05]  /*1400*/  @!P0 BRA `(.L_x_19) ;  /* 0x00000000004c8947 */ /* 0x000fea0003800000 */
[----:B------:R-:W-:-:S04]  /*1410*/  LOP3.LUT R2, R0, 0x1, RZ, 0xfc, !PT ;  /* 0x0000000100027812 */ /* 0x000fc800078efcff */
[----:B------:R-:W-:-:S13]  /*1420*/  ISETP.NE.AND P0, PT, R2, 0x3, PT ;  /* 0x000000030200780c */ /* 0x000fda0003f05270 */
[----:B------:R-:W-:Y:S05]  /*1430*/  @!P0 BRA `(.L_x_20) ;  /* 0x0000000000048947 */ /* 0x000fea0003800000 */
[----:B------:R-:W-:Y:S01]  /*1440*/  BPT.TRAP 0x1 ;  /* 0x000000040000795c */ /* 0x000fe20000300000 */
.L_x_20:
[----:B--2---:R-:W2:Y:S01]  /*1450*/  S2R R4, SR_CgaCtaId ;  /* 0x0000000000047919 */ /* 0x004ea20000008800 */
[----:B------:R-:W-:Y:S01]  /*1460*/  IMAD.WIDE.U32 R2, R5, 0x24924925, RZ ;  /* 0x2492492505027825 */ /* 0x000fe200078e00ff */
[----:B------:R-:W-:-:S03]  /*1470*/  ISETP.GT.U32.AND P0, PT, R0, 0x1, PT ;  /* 0x000000010000780c */ /* 0x000fc60003f04070 */
[----:B------:R-:W-:-:S05]  /*1480*/  IMAD.IADD R2, R5, 0x1, -R3 ;  /* 0x0000000105027824 */ /* 0x000fca00078e0a03 */
[----:B------:R-:W-:Y:S02]  /*1490*/  LEA.HI R2, R2, R3, RZ, 0x1f ;  /* 0x0000000302027211 */ /* 0x000fe400078ff8ff */
[----:B------:R-:W-:Y:S02]  /*14a0*/  MOV R3, 0x400 ;  /* 0x0000040000037802 */ /* 0x000fe40000000f00 */
[----:B------:R-:W-:-:S05]  /*14b0*/  SHF.R.U32.HI R2, RZ, 0x2, R2 ;  /* 0x00000002ff027819 */ /* 0x000fca0000011602 */
[----:B------:R-:W-:Y:S01]  /*14c0*/  IMAD R2, R2, -0x7, R5 ;  /* 0xfffffff902027824 */ /* 0x000fe200078e0205 */
[----:B--2---:R-:W-:-:S05]  /*14d0*/  LEA R3, R4, R3, 0x18 ;  /* 0x0000000304037211 */ /* 0x004fca00078ec0ff */
[----:B------:R-:W-:-:S04]  /*14e0*/  IMAD R2, R2, 0x8, R3 ;  /* 0x0000000802027824 */ /* 0x000fc800078e0203 */
[----:B------:R-:W-:-:S05]  /*14f0*/  VIADD R2, R2, 0x38038 ;  /* 0x0003803802027836 */ /* 0x000fca0000000000 */
[----:B------:R-:W-:-:S04]  /*1500*/  PRMT R2, RZ, 0x654, R2 ;  /* 0x00000654ff027816 */ /* 0x000fc80000000002 */
[----:B------:R3:W-:Y:S01]  /*1510*/  SYNCS.ARRIVE.TRANS64.RED.A1T0 RZ, [R2+URZ], RZ ;  /* 0x000000ff02ff79a7 */ /* 0x0007e2000810043f */
[----:B------:R-:W-:Y:S05]  /*1520*/  @P0 BRA `(.L_x_19) ;  /* 0x0000000000040947 */ /* 0x000fea0003800000 */
[----:B------:R-:W-:Y:S01]  /*1530*/  BPT.TRAP 0x1 ;  /* 0x000000040000795c */ /* 0x000fe20000300000 */
.L_x_19:
[----:B--2---:R-:W2:Y:S01]  /*1540*/  S2R R3, SR_TID.X ;  /* 0x0000000000037919 */ /* 0x004ea20000002100 */
[----:B------:R-:W-:Y:S01]  /*1550*/  ULDC.64 UR4, c[0x0][0x280] ;  /* 0x0000a00000047ab9 */ /* 0x000fe20000000a00 */
[----:B------:R-:W4:Y:S01]  /*1560*/  S2R R6, SR_CTAID.Y ;  /* 0x0000000000067919 */ /* 0x000f220000002600 */
[----:B------:R-:W0:Y:S01]  /*1570*/  S2R R15, SR_CTAID.X ;  /* 0x00000000000f7919 */ /* 0x000e220000002500 */
[----:B--2---:R-:W-:-:S04]  /*1580*/  SHF.R.S32.HI R0, RZ, 0x1f, R3 ;  /* 0x0000001fff007819 */ /* 0x004fc80000011403 */
[----:B------:R-:W-:Y:S01]  /*1590*/  LEA.HI R0, R0, R3, RZ, 0x7 ;  /* 0x0000000300007211 */ /* 0x000fe200078f38ff */
[----:B----4-:R-:W-:-:S03]  /*15a0*/  IMAD.SHL.U32 R6, R6, 0x80, RZ ;  /* 0x0000008006067824 */ /* 0x010fc600078e00ff */
[----:B------:R-:W-:Y:S01]  /*15b0*/  LOP3.LUT R0, R0, 0xffffff80, RZ, 0xc0, !PT ;  /* 0xffffff8000007812 */ /* 0x000fe200078ec0ff */
[----:B0-----:R-:W-:Y:S01]  /*15c0*/  IMAD.SHL.U32 R4, R15, 0x80, RZ ;  /* 0x000000800f047824 */ /* 0x001fe200078e00ff */
[----:B------:R-:W-:-:S03]  /*15d0*/  ISETP.GE.AND P0, PT, R6, UR5, PT ;  /* 0x0000000506007c0c */ /* 0x000fc6000bf06270 */
[----:B------:R-:W-:Y:S01]  /*15e0*/  IMAD.IADD R0, R3, 0x1, -R0 ;  /* 0x0000000103007824 */ /* 0x000fe200078e0a00 */
[----:B------:R-:W-:-:S04]  /*15f0*/  ISETP.GE.OR P0, PT, R4, UR4, P0 ;  /* 0x0000000404007c0c */ /* 0x000fc80008706670 */
[----:B------:R-:W-:-:S04]  /*1600*/  SHF.R.S32.HI R3, RZ, 0x1f, R0 ;  /* 0x0000001fff037819 */ /* 0x000fc80000011400 */
[----:B---3--:R-:W-:-:S04]  /*1610*/  LEA.HI R2, R3, R0, RZ, 0x2 ;  /* 0x0000000003027211 */ /* 0x008fc800078f10ff */
[--C-:B------:R-:W-:Y:S02]  /*1620*/  SHF.R.S32.HI R10, RZ, 0x2, R2.reuse ;  /* 0x00000002ff0a7819 */ /* 0x100fe40000011402 */
[----:B------:R-:W-:-:S04]  /*1630*/  SHF.R.S32.HI R5, RZ, 0x1f, R2 ;  /* 0x0000001fff057819 */ /* 0x000fc80000011402 */
[----:B------:R-:W-:-:S04]  /*1640*/  LEA.HI R5, R5, R10, RZ, 0x3 ;  /* 0x0000000a05057211 */ /* 0x000fc800078f18ff */
[----:B------:R-:W-:Y:S01]  /*1650*/  LOP3.LUT R11, R5, 0xfffffff8, RZ, 0xc0, !PT ;  /* 0xfffffff8050b7812 */ /* 0x000fe200078ec0ff */
[----:B------:R-:W-:Y:S06]  /*1660*/  @P0 EXIT ;  /* 0x000000000000094d */ /* 0x000fec0003800000 */
[----:B------:R-:W0:Y:S01]  /*1670*/  LDC.64 R16, c[0x0][0x5d0] ;  /* 0x00017400ff107b82 */ /* 0x000e220000000a00 */
[----:B------:R-:W-:Y:S01]  /*1680*/  IMAD.IADD R10, R10, 0x1, -R11 ;  /* 0x000000010a0a7824 */ /* 0x000fe200078e0a0b */
[----:B------:R-:W-:Y:S02]  /*1690*/  LOP3.LUT R5, R2, 0x7ffffffc, RZ, 0xc0, !PT ;  /* 0x7ffffffc02057812 */ /* 0x000fe400078ec0ff */
[----:B------:R-:W-:Y:S02]  /*16a0*/  LEA.HI R3, R3, R0, RZ, 0x5 ;  /* 0x0000000003037211 */ /* 0x000fe400078f28ff */
[----:B------:R-:W-:Y:S01]  /*16b0*/  SHF.R.S32.HI R11, RZ, 0x1f, R10 ;  /* 0x0000001fff0b7819 */ /* 0x000fe2000001140a */
[----:B------:R-:W-:Y:S01]  /*16c0*/  IMAD.IADD R5, R0, 0x1, -R5 ;  /* 0x0000000100057824 */ /* 0x000fe200078e0a05 */
[----:B------:R-:W-:Y:S02]  /*16d0*/  SHF.R.S32.HI R13, RZ, 0x5, R3 ;  /* 0x00000005ff0d7819 */ /* 0x000fe40000011403 */
[----:B-1---5:R-:W-:Y:S01]  /*16e0*/  FSETP.NEU.AND P1, PT, R9, RZ, PT ;  /* 0x000000ff0900720b */ /* 0x022fe20003f2d000 */
[----:B------:R-:W-:-:S02]  /*16f0*/  IMAD.SHL.U32 R7, R5, 0x2, RZ ;  /* 0x0000000205077824 */ /* 0x000fc400078e00ff */
[----:B------:R-:W-:-:S03]  /*1700*/  IMAD.WIDE R2, R15, 0x80, R10 ;  /* 0x000000800f027825 */ /* 0x000fc600078e020a */
[----:B------:R-:W-:Y:S01]  /*1710*/  SHF.R.S32.HI R11, RZ, 0x1f, R7 ;  /* 0x0000001fff0b7819 */ /* 0x000fe20000011407 */
[C---:B------:R-:W-:Y:S01]  /*1720*/  IMAD R5, R13.reuse, -0x10, -R4 ;  /* 0xfffffff00d057824 */ /* 0x040fe200078e0a04 */
[C---:B------:R-:W-:Y:S01]  /*1730*/  IADD3 R4, P0, R6.reuse, R7, RZ ;  /* 0x0000000706047210 */ /* 0x040fe20007f1e0ff */
[----:B------:R-:W-:Y:S01]  /*1740*/  IMAD.WIDE R2, R13, 0x10, R2 ;  /* 0x000000100d027825 */ /* 0x000fe200078e0202 */
[----:B------:R-:W-:Y:S02]  /*1750*/  IADD3 R0, -R7, UR5, -R6 ;  /* 0x0000000507007c10 */ /* 0x000fe4000fffe906 */
[----:B------:R-:W-:Y:S02]  /*1760*/  IADD3 R10, R5, UR4, -R10 ;  /* 0x00000004050a7c10 */ /* 0x000fe4000fffe80a */
[----:B------:R-:W-:Y:S01]  /*1770*/  LEA.HI.X.SX32 R5, R6, R11, 0x1, P0 ;  /* 0x0000000b06057211 */ /* 0x000fe200000f0eff */
[-C--:B0-----:R-:W-:Y:S01]  /*1780*/  IMAD R6, R3, R16.reuse, RZ ;  /* 0x0000001003067224 */ /* 0x081fe200078e02ff */
[----:B------:R-:W-:Y:S01]  /*1790*/  ISETP.GT.AND P2, PT, R10, RZ, PT ;  /* 0x000000ff0a00720c */ /* 0x000fe20003f44270 */
[C---:B------:R-:W-:Y:S01]  /*17a0*/  IMAD.SHL.U32 R21, R16.reuse, 0x8, RZ ;  /* 0x0000000810157824 */ /* 0x040fe200078e00ff */
[----:B------:R-:W-:Y:S01]  /*17b0*/  SHF.L.U64.HI R20, R16, 0x3, R17 ;  /* 0x0000000310147819 */ /* 0x000fe20000010211 */
[----:B------:R-:W-:Y:S01]  /*17c0*/  IMAD.WIDE.U32 R14, R2, R16, R4 ;  /* 0x00000010020e7225 */ /* 0x000fe200078e0004 */
[----:B------:R-:W-:-:S02]  /*17d0*/  SHF.L.U64.HI R11, R16, 0x6, R17 ;  /* 0x00000006100b7819 */ /* 0x000fc40000010211 */
[----:B------:R-:W-:Y:S01]  /*17e0*/  ISETP.GT.AND P0, PT, R0, RZ, P2 ;  /* 0x000000ff0000720c */ /* 0x000fe20001704270 */
[----:B------:R-:W-:Y:S02]  /*17f0*/  IMAD R19, R2, R17, R6 ;  /* 0x0000001102137224 */ /* 0x000fe400078e0206 */
[----:B------:R-:W-:Y:S02]  /*1800*/  IMAD.SHL.U32 R16, R16, 0x40, RZ ;  /* 0x0000004010107824 */ /* 0x000fe400078e00ff */
[----:B------:R-:W-:Y:S01]  /*1810*/  IMAD.IADD R19, R15, 0x1, R19 ;  /* 0x000000010f137824 */ /* 0x000fe200078e0213 */
[----:B------:R-:W-:Y:S07]  /*1820*/  @!P1 BRA `(.L_x_21) ;  /* 0x0000005000dc9947 */ /* 0x000fee0003800000 */
[----:B------:R-:W-:Y:S01]  /*1830*/  ULDC.64 UR6, c[0x0][0x5b0] ;  /* 0x00016c0000067ab9 */ /* 0x000fe20000000a00 */
[----:B------:R-:W-:Y:S01]  /*1840*/  ULDC.64 UR8, c[0x0][0x5a8] ;  /* 0x00016a0000087ab9 */ /* 0x000fe20000000a00 */
[----:B------:R-:W-:Y:S01]  /*1850*/  IMAD R17, R3, UR6, RZ ;  /* 0x0000000603117c24 */ /* 0x000fe2000f8e02ff */
[----:B------:R-:W-:Y:S01]  /*1860*/  ULDC.64 UR4, c[0x0][0x5c8] ;  /* 0x0001720000047ab9 */ /* 0x000fe20000000a00 */
[----:B------:R-:W-:-:S04]  /*1870*/  IMAD.WIDE.U32 R6, R2, UR6, R4 ;  /* 0x0000000602067c25 */ /* 0x000fc8000f8e0004 */
[----:B------:R-:W-:Y:S01]  /*1880*/  IMAD R17, R2, UR7, R17 ;  /* 0x0000000702117c24 */ /* 0x000fe2000f8e0211 */
[----:B------:R-:W-:-:S03]  /*1890*/  LEA R12, P1, R6, UR8, 0x1 ;  /* 0x00000008060c7c11 */ /* 0x000fc6000f8208ff */
[----:B------:R-:W-:-:S05]  /*18a0*/  IMAD.IADD R7, R7, 0x1, R17 ;  /* 0x0000000107077824 */ /* 0x000fca00078e0211 */
[----:B------:R-:W-:-:S05]  /*18b0*/  LEA.HI.X R13, R6, UR9, R7, 0x1, P1 ;  /* 0x00000009060d7c11 */ /* 0x000fca00088f0c07 */
[----:B------:R-:W2:Y:S01]  /*18c0*/  @P0 LDG.E.LTC128B.U16 R15, desc[UR12][R12.64] ;  /* 0x0000000c0c0f0981 */ /* 0x000ea2000c1e1520 */
[----:B------:R-:W-:Y:S01]  /*18d0*/  ISETP.GT.AND P1, PT, R0, 0x1, P2 ;  /* 0x000000010000780c */ /* 0x000fe20001724270 */
[----:B------:R-:W-:Y:S01]  /*18e0*/  BSSY B0, `(.L_x_22) ;  /* 0x000000b000007945 */ /* 0x000fe20003800000 */
[----:B--2---:R-:W-:-:S05]  /*18f0*/  HADD2.F32 R6, -RZ, R15.H0_H0 ;  /* 0x2000000fff067230 */ /* 0x004fca0000004100 */
[----:B------:R-:W-:Y:S01]  /*1900*/  FMUL R7, R6, R9 ;  /* 0x0000000906077220 */ /* 0x000fe20000400000 */
[----:B------:R-:W-:-:S03]  /*1910*/  LEA R6, P3, R14, UR4, 0x1 ;  /* 0x000000040e067c11 */ /* 0x000fc6000f8608ff */
[----:B------:R-:W-:Y:S01]  /*1920*/  FFMA R7, R88, R8, R7 ;  /* 0x0000000858077223 */ /* 0x000fe20000000007 */
[----:B------:R-:W-:-:S04]  /*1930*/  PRMT R88, R15, 0x7610, R88 ;  /* 0x000076100f587816 */ /* 0x000fc80000000058 */
[----:B------:R-:W-:Y:S02]  /*1940*/  F2FP.F16.F32.PACK_AB R18, RZ, R7 ;  /* 0x00000007ff12723e */ /* 0x000fe400000000ff */
[----:B------:R-:W-:-:S05]  /*1950*/  LEA.HI.X R7, R14, UR5, R19, 0x1, P3 ;  /* 0x000000050e077c11 */ /* 0x000fca00098f0c13 */
[----:B------:R0:W-:Y:S01]  /*1960*/  @P0 STG.E.U16 desc[UR12][R6.64], R18 ;  /* 0x0000001206000986 */ /* 0x0001e2000c10150c */
[----:B------:R-:W-:Y:S05]  /*1970*/  @!P1 BRA `(.L_x_23) ;  /* 0x0000000000049947 */ /* 0x000fea0003800000 */
[----:B------:R1:W5:Y:S02]  /*1980*/  LDG.E.LTC128B.U16 R88, desc[UR12][R12.64+0x2] ;  /* 0x0000020c0c587981 */ /* 0x000364000c1e1520 */
.L_x_23:
[----:B------:R-:W-:Y:S05]  /*1990*/  BSYNC B0 ;  /* 0x0000000000007941 */ /* 0x000fea0003800000 */
.L_x_22:
[----:B------:R-:W-:Y:S01]  /*19a0*/  USHF.L.U32 UR4, UR6, 0x3, URZ ;  /* 0x0000000306047899 */ /* 0x000fe2000800063f */
[----:B0----5:R-:W-:Y:S01]  /*19b0*/  HADD2.F32 R18, -RZ, R88.H0_H0 ;  /* 0x20000058ff127230 */ /* 0x021fe20000004100 */
[----:B------:R-:W-:Y:S01]  /*19c0*/  USHF.L.U64.HI UR5, UR6, 0x3, UR7 ;  /* 0x0000000306057899 */ /* 0x000fe20008010207 */
[----:B------:R-:W-:-:S03]  /*19d0*/  ISETP.GT.AND P0, PT, R10, 0x8, PT ;  /* 0x000000080a00780c */ /* 0x000fc60003f04270 */
[----:B------:R-:W-:Y:S02]  /*19e0*/  IMAD.U32 R14, RZ, RZ, UR4 ;  /* 0x00000004ff0e7e24 */ /* 0x000fe4000f8e00ff */
[----:B------:R-:W-:Y:S01]  /*19f0*/  FMUL R22, R18, R9 ;  /* 0x0000000912167220 */ /* 0x000fe20000400000 */
[----:B------:R-:W-:Y:S01]  /*1a00*/  IMAD.U32 R15, RZ, RZ, UR5 ;  /* 0x00000005ff0f7e24 */ /* 0x000fe2000f8e00ff */
[----:B------:R-:W-:Y:S02]  /*1a10*/  ISETP.GT.AND P3, PT, R0, RZ, P0 ;  /* 0x000000ff0000720c */ /* 0x000fe40000764270 */
[----:B------:R-:W-:Y:S01]  /*1a20*/  FFMA R22, R89, R8, R22 ;  /* 0x0000000859167223 */ /* 0x000fe20000000016 */
[----:B------:R-:W-:-:S04]  /*1a30*/  IMAD.WIDE.U32 R18, R2, UR6, R14 ;  /* 0x0000000602127c25 */ /* 0x000fc8000f8e000e */
[----:B------:R-:W-:Y:S02]  /*1a40*/  F2FP.F16.F32.PACK_AB R89, RZ, R22 ;  /* 0x00000016ff59723e */ /* 0x000fe400000000ff */
[----:B------:R-:W-:-:S03]  /*1a50*/  IADD3 R23, P4, R4, R18, RZ ;  /* 0x0000001204177210 */ /* 0x000fc60007f9e0ff */
[----:B------:R0:W-:Y:S01]  /*1a60*/  @P1 STG.E.U16 desc[UR12][R6.64+0x2], R89 ;  /* 0x0000025906001986 */ /* 0x0001e2000c10150c */
[----:B------:R-:W-:Y:S02]  /*1a70*/  IADD3.X R22, R5, R17, R19, P4, !PT ;  /* 0x0000001105167210 */ /* 0x000fe400027fe413 */
[----:B------:R-:W-:-:S04]  /*1a80*/  LEA R18, P4, R23, UR8, 0x1 ;  /* 0x0000000817127c11 */ /* 0x000fc8000f8808ff */
[----:B------:R-:W-:-:S05]  /*1a90*/  LEA.HI.X R19, R23, UR9, R22, 0x1, P4 ;  /* 0x0000000917137c11 */ /* 0x000fca000a0f0c16 */
[----:B------:R-:W2:Y:S01]  /*1aa0*/  @P3 LDG.E.LTC128B.U16 R88, desc[UR12][R18.64] ;  /* 0x0000000c12583981 */ /* 0x000ea2000c1e1520 */
[C---:B------:R-:W-:Y:S01]  /*1ab0*/  IMAD.SHL.U32 R17, R21.reuse, 0x2, RZ ;  /* 0x0000000215117824 */ /* 0x040fe200078e00ff */
[----:B------:R-:W-:Y:S01]  /*1ac0*/  SHF.L.U64.HI R21, R21, 0x1, R20 ;  /* 0x0000000115157819 */ /* 0x000fe20000010214 */
[----:B------:R-:W-:Y:S01]  /*1ad0*/  BSSY B0, `(.L_x_24) ;  /* 0x000000b000007945 */ /* 0x000fe20003800000 */
[----:B------:R-:W-:Y:S01]  /*1ae0*/  ISETP.GT.AND P1, PT, R0, 0x1, P0 ;  /* 0x000000010000780c */ /* 0x000fe20000724270 */
[----:B--2---:R-:W-:-:S05]  /*1af0*/  HADD2.F32 R22, -RZ, R88.H0_H0 ;  /* 0x20000058ff167230 */ /* 0x004fca0000004100 */
[----:B------:R-:W-:Y:S01]  /*1b00*/  FMUL R23, R22, R9 ;  /* 0x0000000916177220 */ /* 0x000fe20000400000 */
[----:B------:R-:W-:-:S03]  /*1b10*/  IADD3 R22, P4, R17, R6, RZ ;  /* 0x0000000611167210 */ /* 0x000fc60007f9e0ff */
[----:B------:R-:W-:-:S05]  /*1b20*/  FFMA R23, R90, R8, R23 ;  /* 0x000000085a177223 */ /* 0x000fca0000000017 */
[----:B------:R-:W-:Y:S01]  /*1b30*/  F2FP.F16.F32.PACK_AB R20, RZ, R23 ;  /* 0x00000017ff14723e */ /* 0x000fe200000000ff */
[----:B------:R-:W-:-:S05]  /*1b40*/  IMAD.X R23, R21, 0x1, R7, P4 ;  /* 0x0000000115177824 */ /* 0x000fca00020e0607 */
[----:B------:R0:W-:Y:S01]  /*1b50*/  @P3 STG.E.U16 desc[UR12][R22.64], R20 ;  /* 0x0000001416003986 */ /* 0x0001e2000c10150c */
[----:B------:R-:W-:Y:S05]  /*1b60*/  @!P1 BRA `(.L_x_25) ;  /* 0x0000000000049947 */ /* 0x000fea0003800000 */
[----:B------:R2:W5:Y:S02]  /*1b70*/  LDG.E.LTC128B.U16 R88, desc[UR12][R18.64+0x2] ;  /* 0x0000020c12587981 */ /* 0x000564000c1e1520 */
.L_x_25:
[----:B------:R-:W-:Y:S05]  /*1b80*/  BSYNC B0 ;  /* 0x0000000000007941 */ /* 0x000fea0003800000 */
.L_x_24:
[----:B0----5:R-:W-:Y:S01]  /*1b90*/  HADD2.F32 R20, -RZ, R88.H0_H0 ;  /* 0x20000058ff147230 */ /* 0x021fe20000004100 */
[----:B------:R-:W-:Y:S01]  /*1ba0*/  ISETP.GT.AND P3, PT, R0, 0x8, P2 ;  /* 0x000000080000780c */ /* 0x000fe20001764270 */
[----:B------:R-:W-:Y:S03]  /*1bb0*/  BSSY B0, `(.L_x_26) ;  /* 0x0000007000007945 */ /* 0x000fe60003800000 */
[----:B------:R-:W-:-:S04]  /*1bc0*/  FMUL R20, R20, R9 ;  /* 0x0000000914147220 */ /* 0x000fc80000400000 */
[----:B------:R-:W-:-:S05]  /*1bd0*/  FFMA R20, R91, R8, R20 ;  /* 0x000000085b147223 */ /* 0x000fca0000000014 */
[----:B------:R-:W-:-:S05]  /*1be0*/  F2FP.F16.F32.PACK_AB R20, RZ, R20 ;  /* 0x00000014ff14723e */ /* 0x000fca00000000ff */
[----:B------:R0:W-:Y:S01]  /*1bf0*/  @P1 STG.E.U16 desc[UR12][R22.64+0x2], R20 ;  /* 0x0000021416001986 */ /* 0x0001e2000c10150c */
[----:B------:R-:W-:Y:S05]  /*1c00*/  @!P3 BRA `(.L_x_27) ;  /* 0x000000000004b947 */ /* 0x000fea0003800000 */
[----:B------:R3:W5:Y:S02]  /*1c10*/  LDG.E.LTC128B.U16 R88, desc[UR12][R12.64+0x10] ;  /* 0x0000100c0c587981 */ /* 0x000764000c1e1520 */
.L_x_27:
[----:B------:R-:W-:Y:S05]  /*1c20*/  BSYNC B0 ;  /* 0x0000000000007941 */ /* 0x000fea0003800000 */
.L_x_26:
        /* <DEDUP_REMOVED lines=9> */
.L_x_29:
[----:B------:R-:W-:Y:S05]  /*1cc0*/  BSYNC B0 ;  /* 0x0000000000007941 */ /* 0x000fea0003800000 */
.L_x_28:
[----:B-----5:R-:W-:Y:S01]  /*1cd0*/  HADD2.F32 R20, -RZ, R88.H0_H0 ;  /* 0x20000058ff147230 */ /* 0x020fe20000004100 */
        /* <DEDUP_REMOVED lines=8> */
.L_x_31:
[----:B------:R-:W-:Y:S05]  /*1d60*/  BSYNC B0 ;  /* 0x0000000000007941 */ /* 0x000fea0003800000 */
.L_x_30:
        /* <DEDUP_REMOVED lines=9> */
.L_x_33:
[----:B------:R-:W-:Y:S05]  /*1e00*/  BSYNC B0 ;  /* 0x0000000000007941 */ /* 0x000fea0003800000 */
.L_x_32:
        /* <DEDUP_REMOVED lines=9> */
.L_x_35:
[----:B------:R-:W-:Y:S05]  /*1ea0*/  BSYNC B0 ;  /* 0x0000000000007941 */ /* 0x000fea0003800000 */
.L_x_34:
        /* <DEDUP_REMOVED lines=9> */
.L_x_37:
[----:B------:R-:W-:Y:S05]  /*1f40*/  BSYNC B0 ;  /* 0x0000000000007941 */ /* 0x000fea0003800000 */
.L_x_36:
        /* <DEDUP_REMOVED lines=9> */
.L_x_39:
[----:B------:R-:W-:Y:S05]  /*1fe0*/  BSYNC B0 ;  /* 0x0000000000007941 */ /* 0x000fea0003800000 */
.L_x_38:
        /* <DEDUP_REMOVED lines=9> */
.L_x_41:
[----:B------:R-:W-:Y:S05]  /*2080*/  BSYNC B0 ;  /* 0x0000000000007941 */ /* 0x000fea0003800000 */
.L_x_40:
        /* <DEDUP_REMOVED lines=9> */
.L_x_43:
[----:B------:R-:W-:Y:S05]  /*2120*/  BSYNC B0 ;  /* 0x0000000000007941 */ /* 0x000fea0003800000 */
.L_x_42:
        /* <DEDUP_REMOVED lines=9> */
.L_x_45:
[----:B------:R-:W-:Y:S05]  /*21c0*/  BSYNC B0 ;  /* 0x0000000000007941 */ /* 0x000fea0003800000 */
.L_x_44:
        /* <DEDUP_REMOVED lines=9> */
.L_x_47:
[----:B------:R-:W-:Y:S05]  /*2260*/  BSYNC B0 ;  /* 0x0000000000007941 */ /* 0x000fea0003800000 */
.L_x_46:
        /* <DEDUP_REMOVED lines=9> */
.L_x_49:
[----:B------:R-:W-:Y:S05]  /*2300*/  BSYNC B0 ;  /* 0x0000000000007941 */ /* 0x000fea0003800000 */
.L_x_48:
        /* <DEDUP_REMOVED lines=9> */
.L_x_51:
[----:B------:R-:W-:Y:S05]  /*23a0*/  BSYNC B0 ;  /* 0x0000000000007941 */ /* 0x000fea0003800000 */
.L_x_50:
        /* <DEDUP_REMOVED lines=9> */
.L_x_53:
[----:B------:R-:W-:Y:S05]  /*2440*/  BSYNC B0 ;  /* 0x0000000000007941 */ /* 0x000fea0003800000 */
.L_x_52:
        /* <DEDUP_REMOVED lines=9> */
.L_x_55:
[----:B------:R-:W-:Y:S05]  /*24e0*/  BSYNC B0 ;  /* 0x0000000000007941 */ /* 0x000fea0003800000 */
.L_x_54:
        /* <DEDUP_REMOVED lines=9> */
.L_x_57:
[----:B------:R-:W-:Y:S05]  /*2580*/  BSYNC B0 ;  /* 0x0000000000007941 */ /* 0x000fea0003800000 */
.L_x_56:
        /* <DEDUP_REMOVED lines=9> */
.L_x_59:
[----:B------:R-:W-:Y:S05]  /*2620*/  BSYNC B0 ;  /* 0x0000000000007941 */ /* 0x000fea0003800000 */
.L_x_58:
        /* <DEDUP_REMOVED lines=9> */
.L_x_61:
[----:B------:R-:W-:Y:S05]  /*26c0*/  BSYNC B0 ;  /* 0x0000000000007941 */ /* 0x000fea0003800000 */
.L_x_60:
        /* <DEDUP_REMOVED lines=9> */
.L_x_63:
[----:B------:R-:W-:Y:S05]  /*2760*/  BSYNC B0 ;  /* 0x0000000000007941 */ /* 0x000fea0003800000 */
.L_x_62:
        /* <DEDUP_REMOVED lines=9> */
.L_x_65:
[----:B------:R-:W-:Y:S05]  /*2800*/  BSYNC B0 ;  /* 0x0000000000007941 */ /* 0x000fea0003800000 */
.L_x_64:
        /* <DEDUP_REMOVED lines=9> */
.L_x_67:
[----:B------:R-:W-:Y:S05]  /*28a0*/  BSYNC B0 ;  /* 0x0000000000007941 */ /* 0x000fea0003800000 */
.L_x_66:
        /* <DEDUP_REMOVED lines=9> */
.L_x_69:
[----:B------:R-:W-:Y:S05]  /*2940*/  BSYNC B0 ;  /* 0x0000000000007941 */ /* 0x000fea0003800000 */
.L_x_68:
        /* <DEDUP_REMOVED lines=9> */
.L_x_71:
[----:B------:R-:W-:Y:S05]  /*29e0*/  BSYNC B0 ;  /* 0x0000000000007941 */ /* 0x000fea0003800000 */
.L_x_70:
        /* <DEDUP_REMOVED lines=9> */
.L_x_73:
[----:B------:R-:W-:Y:S05]  /*2a80*/  BSYNC B0 ;  /* 0x0000000000007941 */ /* 0x000fea0003800000 */
.L_x_72:
        /* <DEDUP_REMOVED lines=9> */
.L_x_75:
[----:B------:R-:W-:Y:S05]  /*2b20*/  BSYNC B0 ;  /* 0x0000000000007941 */ /* 0x000fea0003800000 */
.L_x_74:
        /* <DEDUP_REMOVED lines=9> */
.L_x_77:
[----:B------:R-:W-:Y:S05]  /*2bc0*/  BSYNC B0 ;  /* 0x0000000000007941 */ /* 0x000fea0003800000 */
.L_x_76:
        /* <DEDUP_REMOVED lines=9> */
.L_x_79:
[----:B------:R-:W-:Y:S05]  /*2c60*/  BSYNC B0 ;  /* 0x0000000000007941 */ /* 0x000fea0003800000 */
.L_x_78:
        /* <DEDUP_REMOVED lines=9> */
.L_x_81:
[----:B------:R-:W-:Y:S05]  /*2d00*/  BSYNC B0 ;  /* 0x0000000000007941 */ /* 0x000fea0003800000 */
.L_x_80:
        /* <DEDUP_REMOVED lines=9> */
.L_x_83:
[----:B------:R-:W-:Y:S05]  /*2da0*/  BSYNC B0 ;  /* 0x0000000000007941 */ /* 0x000fea0003800000 */
.L_x_82:
        /* <DEDUP_REMOVED lines=9> */
.L_x_85:
[----:B------:R-:W-:Y:S05]  /*2e40*/  BSYNC B0 ;  /* 0x0000000000007941 */ /* 0x000fea0003800000 */
.L_x_84:
        /* <DEDUP_REMOVED lines=9> */
.L_x_87:
[----:B------:R-:W-:Y:S05]  /*2ee0*/  BSYNC B0 ;  /* 0x0000000000007941 */ /* 0x000fea0003800000 */
.L_x_86:
        /* <DEDUP_REMOVED lines=9> */
.L_x_89:
[----:B------:R-:W-:Y:S05]  /*2f80*/  BSYNC B0 ;  /* 0x0000000000007941 */ /* 0x000fea0003800000 */
.L_x_88:
        /* <DEDUP_REMOVED lines=9> */
.L_x_91:
[----:B------:R-:W-:Y:S05]  /*3020*/  BSYNC B0 ;  /* 0x0000000000007941 */ /* 0x000fea0003800000 */
.L_x_90:
        /* <DEDUP_REMOVED lines=9> */
.L_x_93:
[----:B------:R-:W-:Y:S05]  /*30c0*/  BSYNC B0 ;  /* 0x0000000000007941 */ /* 0x000fea0003800000 */
.L_x_92:
        /* <DEDUP_REMOVED lines=9> */
.L_x_95:
[----:B------:R-:W-:Y:S05]  /*3160*/  BSYNC B0 ;  /* 0x0000000000007941 */ /* 0x000fea0003800000 */
.L_x_94:
        /* <DEDUP_REMOVED lines=9> */
.L_x_97:
[----:B------:R-:W-:Y:S05]  /*3200*/  BSYNC B0 ;  /* 0x0000000000007941 */ /* 0x000fea0003800000 */
.L_x_96:
        /* <DEDUP_REMOVED lines=9> */
.L_x_99:
[----:B------:R-:W-:Y:S05]  /*32a0*/  BSYNC B0 ;  /* 0x0000000000007941 */ /* 0x000fea0003800000 */
.L_x_98:
        /* <DEDUP_REMOVED lines=9> */
.L_x_101:
[----:B------:R-:W-:Y:S05]  /*3340*/  BSYNC B0 ;  /* 0x0000000000007941 */ /* 0x000fea0003800000 */
.L_x_100:
        /* <DEDUP_REMOVED lines=9> */
.L_x_103:
[----:B------:R-:W-:Y:S05]  /*33e0*/  BSYNC B0 ;  /* 0x0000000000007941 */ /* 0x000fea0003800000 */
.L_x_102:
        /* <DEDUP_REMOVED lines=9> */
.L_x_105:
[----:B------:R-:W-:Y:S05]  /*3480*/  BSYNC B0 ;  /* 0x0000000000007941 */ /* 0x000fea0003800000 */
.L_x_104:
        /* <DEDUP_REMOVED lines=9> */
.L_x_107:
[----:B------:R-:W-:Y:S05]  /*3520*/  BSYNC B0 ;  /* 0x0000000000007941 */ /* 0x000fea0003800000 */
.L_x_106:
        /* <DEDUP_REMOVED lines=9> */
.L_x_109:
[----:B------:R-:W-:Y:S05]  /*35c0*/  BSYNC B0 ;  /* 0x0000000000007941 */ /* 0x000fea0003800000 */
.L_x_108:
        /* <DEDUP_REMOVED lines=9> */
.L_x_111:
[----:B------:R-:W-:Y:S05]  /*3660*/  BSYNC B0 ;  /* 0x0000000000007941 */ /* 0x000fea0003800000 */
.L_x_110:
        /* <DEDUP_REMOVED lines=9> */
.L_x_113:
[----:B------:R-:W-:Y:S05]  /*3700*/  BSYNC B0 ;  /* 0x0000000000007941 */ /* 0x000fea0003800000 */
.L_x_112:
        /* <DEDUP_REMOVED lines=9> */
.L_x_115:
[----:B------:R-:W-:Y:S05]  /*37a0*/  BSYNC B0 ;  /* 0x0000000000007941 */ /* 0x000fea0003800000 */
.L_x_114:
        /* <DEDUP_REMOVED lines=9> */
.L_x_117:
[----:B------:R-:W-:Y:S05]  /*3840*/  BSYNC B0 ;  /* 0x0000000000007941 */ /* 0x000fea0003800000 */
.L_x_116:
        /* <DEDUP_REMOVED lines=9> */
.L_x_119:
[----:B------:R-:W-:Y:S05]  /*38e0*/  BSYNC B0 ;  /* 0x0000000000007941 */ /* 0x000fea0003800000 */
.L_x_118:
        /* <DEDUP_REMOVED lines=9> */
.L_x_121:
[----:B------:R-:W-:Y:S05]  /*3980*/  BSYNC B0 ;  /* 0x0000000000007941 */ /* 0x000fea0003800000 */
.L_x_120:
        /* <DEDUP_REMOVED lines=9> */
.L_x_123:
[----:B------:R-:W-:Y:S05]  /*3a20*/  BSYNC B0 ;  /* 0x0000000000007941 */ /* 0x000fea0003800000 */
.L_x_122:
        /* <DEDUP_REMOVED lines=9> */
.L_x_125:
[----:B------:R-:W-:Y:S05]  /*3ac0*/  BSYNC B0 ;  /* 0x0000000000007941 */ /* 0x000fea0003800000 */
.L_x_124:
        /* <DEDUP_REMOVED lines=9> */
.L_x_127:
[----:B------:R-:W-:Y:S05]  /*3b60*/  BSYNC B0 ;  /* 0x0000000000007941 */ /* 0x000fea0003800000 */
.L_x_126:
        /* <DEDUP_REMOVED lines=9> */
.L_x_129:
[----:B------:R-:W-:Y:S05]  /*3c00*/  BSYNC B0 ;  /* 0x0000000000007941 */ /* 0x000fea0003800000 */
.L_x_128:
        /* <DEDUP_REMOVED lines=9> */
.L_x_131:
[----:B------:R-:W-:Y:S05]  /*3ca0*/  BSYNC B0 ;  /* 0x0000000000007941 */ /* 0x000fea0003800000 */
.L_x_130:
        /* <DEDUP_REMOVED lines=9> */
.L_x_133:
[----:B------:R-:W-:Y:S05]  /*3d40*/  BSYNC B0 ;  /* 0x0000000000007941 */ /* 0x000fea0003800000 */
.L_x_132:
        /* <DEDUP_REMOVED lines=9> */
.L_x_135:
[----:B------:R-:W-:Y:S05]  /*3de0*/  BSYNC B0 ;  /* 0x0000000000007941 */ /* 0x000fea0003800000 */
.L_x_134:
        /* <DEDUP_REMOVED lines=9> */
.L_x_137:
[----:B------:R-:W-:Y:S05]  /*3e80*/  BSYNC B0 ;  /* 0x0000000000007941 */ /* 0x000fea0003800000 */
.L_x_136:
        /* <DEDUP_REMOVED lines=9> */
.L_x_139:
[----:B------:R-:W-:Y:S05]  /*3f20*/  BSYNC B0 ;  /* 0x0000000000007941 */ /* 0x000fea0003800000 */
.L_x_138:
        /* <DEDUP_REMOVED lines=9> */
.L_x_141:
[----:B------:R-:W-:Y:S05]  /*3fc0*/  BSYNC B0 ;  /* 0x0000000000007941 */ /* 0x000fea0003800000 */
.L_x_140:
[----:B01-345:R-:W-:Y:S01]  /*3fd0*/  HADD2.F32 R12, -RZ, R88.H0_H0 ;  /* 0x20000058ff0c7230 */ /* 0x03bfe20000004100 */
        /* <DEDUP_REMOVED lines=8> */
.L_x_143:
[----:B------:R-:W-:Y:S05]  /*4060*/  BSYNC B0 ;  /* 0x0000000000007941 */ /* 0x000fea0003800000 */
.L_x_142:
[----:B0----5:R-:W-:Y:S01]  /*4070*/  HADD2.F32 R12, -RZ, R88.H0_H0 ;  /* 0x20000058ff0c7230 */ /* 0x021fe20000004100 */
[----:B------:R-:W-:Y:S01]  /*4080*/  ISETP.GT.AND P1, PT, R0, 0x79, P0 ;  /* 0x000000790000780c */ /* 0x000fe20000724270 */
[----:B------:R-:W-:Y:S01]  /*4090*/  BSSY B0, `(.L_x_144) ;  /* 0x000000b000007945 */ /* 0x000fe20003800000 */
[----:B------:R-:W-:Y:S02]  /*40a0*/  IADD3 R91, P0, R2, 0x40, RZ ;  /* 0x00000040025b7810 */ /* 0x000fe40007f1e0ff */
[----:B------:R-:W-:Y:S01]  /*40b0*/  FMUL R13, R12, R9 ;  /* 0x000000090c0d7220 */ /* 0x000fe20000400000 */
[----:B------:R-:W-:-:S03]  /*40c0*/  @P3 IMAD.MOV.U32 R12, RZ, RZ, R22 ;  /* 0x000000ffff0c3224 */ /* 0x000fc600078e0016 */
[----:B------:R-:W-:-:S05]  /*40d0*/  FFMA R13, R150, R8, R13 ;  /* 0x00000008960d7223 */ /* 0x000fca000000000d */
[----:B------:R-:W-:-:S04]  /*40e0*/  F2FP.F16.F32.PACK_AB R13, RZ, R13 ;  /* 0x0000000dff0d723e */ /* 0x000fc800000000ff */
[----:B------:R-:W-:Y:S01]  /*40f0*/  PRMT R20, R13, 0x7610, R20 ;  /* 0x000076100d147816 */ /* 0x000fe20000000014 */
[----:B------:R-:W-:-:S05]  /*4100*/  @P3 IMAD.MOV.U32 R13, RZ, RZ, R23 ;  /* 0x000000ffff0d3224 */ /* 0x000fca00078e0017 */
[----:B------:R0:W-:Y:S01]  /*4110*/  @P3 STG.E.U16 desc[UR12][R12.64+0xf0], R20 ;  /* 0x0000f0140c003986 */ /* 0x0001e2000c10150c */
[----:B------:R-:W-:Y:S05]  /*4120*/  @!P1 BRA `(.L_x_145) ;  /* 0x0000000000049947 */ /* 0x000fea0003800000 */
[----:B------:R3:W5:Y:S02]  /*4130*/  LDG.E.LTC128B.U16 R88, desc[UR12][R18.64+0xf2] ;  /* 0x0000f20c12587981 */ /* 0x000764000c1e1520 */
.L_x_145:
[----:B------:R-:W-:Y:S05]  /*4140*/  BSYNC B0 ;  /* 0x0000000000007941 */ /* 0x000fea0003800000 */
.L_x_144:
[----:B-----5:R-:W-:Y:S02]  /*4150*/  HADD2.F32 R2, -RZ, R88.H0_H0 ;  /* 0x20000058ff027230 */ /* 0x020fe40000004100 */
[----:B------:R-:W-:Y:S01]  /*4160*/  IMAD.X R3, RZ, RZ, R3, P0 ;  /* 0x000000ffff037224 */ /* 0x000fe200000e0603 */
[----:B------:R-:W-:Y:S01]  /*4170*/  ISETP.GT.AND P0, PT, R10, 0x40, PT ;  /* 0x000000400a00780c */ /* 0x000fe20003f04270 */
[----:B0-----:R-:W-:-:S04]  /*4180*/  IMAD.WIDE.U32 R12, R91, UR6, R4 ;  /* 0x000000065b0c7c25 */ /* 0x001fc8000f8e0004 */
[----:B------:R-:W-:Y:S01]  /*4190*/  FMUL R2, R2, R9 ;  /* 0x0000000902027220 */ /* 0x000fe20000400000 */
[----:B------:R-:W-:Y:S01]  /*41a0*/  ISETP.GT.AND P3, PT, R0, RZ, P0 ;  /* 0x000000ff0000720c */ /* 0x000fe20000764270 */
[----:B-123--:R-:W-:Y:S02]  /*41b0*/  IMAD R18, R3, UR6, RZ ;  /* 0x0000000603127c24 */ /* 0x00efe4000f8e02ff */
[----:B------:R-:W-:Y:S02]  /*41c0*/  FFMA R2, R151, R8, R2 ;  /* 0x0000000897027223 */ /* 0x000fe40000000002 */
[----:B------:R-:W-:-:S03]  /*41d0*/  IMAD R93, R91, UR7, R18 ;  /* 0x000000075b5d7c24 */ /* 0x000fc6000f8e0212 */
[----:B------:R-:W-:Y:S01]  /*41e0*/  F2FP.F16.F32.PACK_AB R18, RZ, R2 ;  /* 0x00000002ff12723e */ /* 0x000fe200000000ff */
[----:B------:R-:W-:Y:S01]  /*41f0*/  IMAD.IADD R3, R13, 0x1, R93 ;  /* 0x000000010d037824 */ /* 0x000fe200078e025d */
[----:B------:R-:W-:-:S03]  /*4200*/  LEA R2, P2, R12, UR8, 0x1 ;  /* 0x000000080c027c11 */ /* 0x000fc6000f8408ff */
[----:B------:R0:W-:Y:S01]  /*4210*/  @P1 STG.E.U16 desc[UR12][R22.64+0xf2], R18 ;  /* 0x0000f21216001986 */ /* 0x0001e2000c10150c */
        /* <DEDUP_REMOVED lines=15> */
.L_x_147:
[----:B------:R-:W-:Y:S05]  /*4310*/  BSYNC B0 ;  /* 0x0000000000007941 */ /* 0x000fea0003800000 */
.L_x_146:
[----:B-----5:R-:W-:Y:S01]  /*4320*/  HADD2.F32 R16, -RZ, R88.H0_H0 ;  /* 0x20000058ff107230 */ /* 0x020fe20000004100 */
[----:B------:R-:W-:Y:S01]  /*4330*/  ISETP.GT.AND P1, PT, R10, 0x48, PT ;  /* 0x000000480a00780c */ /* 0x000fe20003f24270 */
[----:B------:R-:W-:Y:S01]  /*4340*/  IMAD.WIDE.U32 R14, R91, UR6, R14 ;  /* 0x000000065b0e7c25 */ /* 0x000fe2000f8e000e */
[----:B------:R-:W-:Y:S03]  /*4350*/  BSSY B0, `(.L_x_148) ;  /* 0x000000e000007945 */ /* 0x000fe60003800000 */
[----:B------:R-:W-:Y:S01]  /*4360*/  FMUL R16, R16, R9 ;  /* 0x0000000910107220 */ /* 0x000fe20000400000 */
[----:B------:R-:W-:Y:S01]  /*4370*/  @P2 IMAD.MOV.U32 R10, RZ, RZ, R12 ;  /* 0x000000ffff0a2224 */ /* 0x000fe200078e000c */
[----:B0-----:R-:W-:Y:S02]  /*4380*/  IADD3 R11, P3, R4, R14, RZ ;  /* 0x0000000e040b7210 */ /* 0x001fe40007f7e0ff */
[----:B------:R-:W-:-:S02]  /*4390*/  FFMA R16, R25, R8, R16 ;  /* 0x0000000819107223 */ /* 0x000fc40000000010 */
[----:B------:R-:W-:Y:S02]  /*43a0*/  IADD3.X R14, R5, R93, R15, P3, !PT ;  /* 0x0000005d050e7210 */ /* 0x000fe40001ffe40f */
[C---:B------:R-:W-:Y:S02]  /*43b0*/  LEA R4, P4, R11.reuse, UR8, 0x1 ;  /* 0x000000080b047c11 */ /* 0x040fe4000f8808ff */
[----:B------:R-:W-:Y:S02]  /*43c0*/  F2FP.F16.F32.PACK_AB R16, RZ, R16 ;  /* 0x00000010ff10723e */ /* 0x000fe400000000ff */
[----:B------:R-:W-:Y:S01]  /*43d0*/  LEA.HI.X R5, R11, UR9, R14, 0x1, P4 ;  /* 0x000000090b057c11 */ /* 0x000fe2000a0f0c0e */
[----:B------:R-:W-:Y:S01]  /*43e0*/  @P2 IMAD.MOV.U32 R11, RZ, RZ, R13 ;  /* 0x000000ffff0b2224 */ /* 0x000fe200078e000d */
[----:B------:R-:W-:-:S04]  /*43f0*/  ISETP.GT.AND P3, PT, R0, RZ, P1 ;  /* 0x000000ff0000720c */ /* 0x000fc80000f64270 */
[----:B------:R0:W-:Y:S09]  /*4400*/  @P2 STG.E.U16 desc[UR12][R10.64+0x2], R16 ;  /* 0x000002100a002986 */ /* 0x0001f2000c10150c */
[----:B------:R-:W-:Y:S05]  /*4410*/  @!P3 BRA `(.L_x_149) ;  /* 0x000000000004b947 */ /* 0x000fea0003800000 */
[----:B------:R2:W5:Y:S02]  /*4420*/  LDG.E.LTC128B.U16 R88, desc[UR12][R4.64] ;  /* 0x0000000c04587981 */ /* 0x000564000c1e1520 */
.L_x_149:
[----:B------:R-:W-:Y:S05]  /*4430*/  BSYNC B0 ;  /* 0x0000000000007941 */ /* 0x000fea0003800000 */
.L_x_148:
[----:B0----5:R-:W-:Y:S01]  /*4440*/  HADD2.F32 R10, -RZ, R88.H0_H0 ;  /* 0x20000058ff0a7230 */ /* 0x021fe20000004100 */
[----:B------:R-:W-:Y:S01]  /*4450*/  IADD3 R14, P4, R12, R17, RZ ;  /* 0x000000110c0e7210 */ /* 0x000fe20007f9e0ff */
[----:B------:R-:W-:Y:S01]  /*4460*/  BSSY B0, `(.L_x_150) ;  /* 0x0000009000007945 */ /* 0x000fe20003800000 */
[----:B------:R-:W-:Y:S02]  /*4470*/  ISETP.GT.AND P2, PT, R0, 0x1, P1 ;  /* 0x000000010000780c */ /* 0x000fe40000f44270 */
[----:B------:R-:W-:Y:S01]  /*4480*/  FMUL R11, R10, R9 ;  /* 0x000000090a0b7220 */ /* 0x000fe20000400000 */
[----:B------:R-:W-:-:S03]  /*4490*/  IMAD.X R15, R13, 0x1, R21, P4 ;  /* 0x000000010d0f7824 */ /* 0x000fc600020e0615 */
[----:B------:R-:W-:-:S05]  /*44a0*/  FFMA R11, R26, R8, R11 ;  /* 0x000000081a0b7223 */ /* 0x000fca000000000b */
[----:B------:R-:W-:-:S05]  /*44b0*/  F2FP.F16.F32.PACK_AB R11, RZ, R11 ;  /* 0x0000000bff0b723e */ /* 0x000fca00000000ff */
[----:B------:R0:W-:Y:S01]  /*44c0*/  @P3 STG.E.U16 desc[UR12][R14.64], R11 ;  /* 0x0000000b0e003986 */ /* 0x0001e2000c10150c */
[----:B------:R-:W-:Y:S05]  /*44d0*/  @!P2 BRA `(.L_x_151) ;  /* 0x000000000004a947 */ /* 0x000fea0003800000 */
[----:B------:R3:W5:Y:S02]  /*44e0*/  LDG.E.LTC128B.U16 R88, desc[UR12][R4.64+0x2] ;  /* 0x0000020c04587981 */ /* 0x000764000c1e1520 */
.L_x_151:
[----:B------:R-:W-:Y:S05]  /*44f0*/  BSYNC B0 ;  /* 0x0000000000007941 */ /* 0x000fea0003800000 */
.L_x_150:
[----:B-----5:R-:W-:Y:S01]  /*4500*/  HADD2.F32 R10, -RZ, R88.H0_H0 ;  /* 0x20000058ff0a7230 */ /* 0x020fe20000004100 */
[----:B------:R-:W-:Y:S01]  /*4510*/  ISETP.GT.AND P3, PT, R0, 0x8, P0 ;  /* 0x000000080000780c */ /* 0x000fe20000764270 */
[----:B0-----:R-:W-:Y:S01]  /*4520*/  @P2 IMAD.MOV.U32 R11, RZ, RZ, R15 ;  /* 0x000000ffff0b2224 */ /* 0x001fe200078e000f */
[----:B------:R-:W-:Y:S02]  /*4530*/  BSSY B0, `(.L_x_152) ;  /* 0x0000009000007945 */ /* 0x000fe40003800000 */
[----:B------:R-:W-:-:S04]  /*4540*/  FMUL R10, R10, R9 ;  /* 0x000000090a0a7220 */ /* 0x000fc80000400000 */
[----:B------:R-:W-:-:S05]  /*4550*/  FFMA R10, R27, R8, R10 ;  /* 0x000000081b0a7223 */ /* 0x000fca000000000a */
[----:B------:R-:W-:-:S04]  /*4560*/  F2FP.F16.F32.PACK_AB R10, RZ, R10 ;  /* 0x0000000aff0a723e */ /* 0x000fc800000000ff */
[----:B------:R-:W-:Y:S01]  /*4570*/  PRMT R16, R10, 0x7610, R16 ;  /* 0x000076100a107816 */ /* 0x000fe20000000010 */
[----:B------:R-:W-:-:S05]  /*4580*/  @P2 IMAD.MOV.U32 R10, RZ, RZ, R14 ;  /* 0x000000ffff0a2224 */ /* 0x000fca00078e000e */
[----:B------:R0:W-:Y:S01]  /*4590*/  @P2 STG.E.U16 desc[UR12][R10.64+0x2], R16 ;  /* 0x000002100a002986 */ /* 0x0001e2000c10150c */
[----:B------:R-:W-:Y:S05]  /*45a0*/  @!P3 BRA `(.L_x_153) ;  /* 0x000000000004b947 */ /* 0x000fea0003800000 */
[----:B------:R4:W5:Y:S02]  /*45b0*/  LDG.E.LTC128B.U16 R88, desc[UR12][R2.64+0x10] ;  /* 0x0000100c02587981 */ /* 0x000964000c1e1520 */
.L_x_153:
[----:B------:R-:W-:Y:S05]  /*45c0*/  BSYNC B0 ;  /* 0x0000000000007941 */ /* 0x000fea0003800000 */
.L_x_152:
[----:B0----5:R-:W-:Y:S01]  /*45d0*/  HADD2.F32 R10, -RZ, R88.H0_H0 ;  /* 0x20000058ff0a7230 */ /* 0x021fe20000004100 */
[----:B------:R-:W-:Y:S01]  /*45e0*/  ISETP.GT.AND P2, PT, R0, 0x9, P0 ;  /* 0x000000090000780c */ /* 0x000fe20000744270 */
[----:B------:R-:W-:Y:S03]  /*45f0*/  BSSY B0, `(.L_x_154) ;  /* 0x000000a000007945 */ /* 0x000fe60003800000 */
[----:B------:R-:W-:Y:S01]  /*4600*/  FMUL R11, R10, R9 ;  /* 0x000000090a0b7220 */ /* 0x000fe20000400000 */
[----:B------:R-:W-:-:S03]  /*4610*/  IMAD.MOV.U32 R10, RZ, RZ, R12 ;  /* 0x000000ffff0a7224 */ /* 0x000fc600078e000c */
[----:B------:R-:W-:-:S05]  /*4620*/  FFMA R11, R28, R8, R11 ;  /* 0x000000081c0b7223 */ /* 0x000fca000000000b */
[----:B------:R-:W-:-:S04]  /*4630*/  F2FP.F16.F32.PACK_AB R11, RZ, R11 ;  /* 0x0000000bff0b723e */ /* 0x000fc800000000ff */
[----:B------:R-:W-:Y:S01]  /*4640*/  PRMT R16, R11, 0x7610, R16 ;  /* 0x000076100b107816 */ /* 0x000fe20000000010 */
[----:B------:R-:W-:-:S05]  /*4650*/  IMAD.MOV.U32 R11, RZ, RZ, R13 ;  /* 0x000000ffff0b7224 */ /* 0x000fca00078e000d */
[----:B------:R0:W-:Y:S01]  /*4660*/  @P3 STG.E.U16 desc[UR12][R10.64+0x10], R16 ;  /* 0x000010100a003986 */ /* 0x0001e2000c10150c */
[----:B------:R-:W-:Y:S05]  /*4670*/  @!P2 BRA `(.L_x_155) ;  /* 0x000000000004a947 */ /* 0x000fea0003800000 */
[----:B------:R0:W5:Y:S02]  /*4680*/  LDG.E.LTC128B.U16 R88, desc[UR12][R2.64+0x12] ;  /* 0x0000120c02587981 */ /* 0x000164000c1e1520 */
.L_x_155:
[----:B------:R-:W-:Y:S05]  /*4690*/  BSYNC B0 ;  /* 0x0000000000007941 */ /* 0x000fea0003800000 */
.L_x_154:
        /* <DEDUP_REMOVED lines=9> */
.L_x_157:
[----:B------:R-:W-:Y:S05]  /*4730*/  BSYNC B0 ;  /* 0x0000000000007941 */ /* 0x000fea0003800000 */
.L_x_156:
        /* <DEDUP_REMOVED lines=9> */
.L_x_159:
[----:B------:R-:W-:Y:S05]  /*47d0*/  BSYNC B0 ;  /* 0x0000000000007941 */ /* 0x000fea0003800000 */
.L_x_158:
[----:B-----5:R-:W-:Y:S01]  /*47e0*/  HADD2.F32 R12, -RZ, R88.H0_H0 ;  /* 0x20000058ff0c7230 */ /* 0x020fe20000004100 */
[----:B------:R-:W-:Y:S01]  /*47f0*/  IADD3 R6, P4, P5, R17, R6, R19 ;  /* 0x0000000611067210 */ /* 0x000fe20007d9e013 */
[----:B------:R-:W-:Y:S01]  /*4800*/  BSSY B0, `(.L_x_160) ;  /* 0x0000009000007945 */ /* 0x000fe20003800000 */
[----:B------:R-:W-:Y:S02]  /*4810*/  ISETP.GT.AND P3, PT, R0, 0x10, P0 ;  /* 0x000000100000780c */ /* 0x000fe40000764270 */
[----:B------:R-:W-:Y:S01]  /*4820*/  FMUL R12, R12, R9 ;  /* 0x000000090c0c7220 */ /* 0x000fe20000400000 */
[----:B------:R-:W-:-:S03]  /*4830*/  IADD3.X R7, R21, R7, R89, P4, P5 ;  /* 0x0000000715077210 */ /* 0x000fc600027ea459 */
[----:B------:R-:W-:-:S05]  /*4840*/  FFMA R12, R31, R8, R12 ;  /* 0x000000081f0c7223 */ /* 0x000fca000000000c */
[----:B------:R-:W-:-:S05]  /*4850*/  F2FP.F16.F32.PACK_AB R12, RZ, R12 ;  /* 0x0000000cff0c723e */ /* 0x000fca00000000ff */
[----:B------:R0:W-:Y:S01]  /*4860*/  @P2 STG.E.U16 desc[UR12][R6.64+0x12], R12 ;  /* 0x0000120c06002986 */ /* 0x0001e2000c10150c */
[----:B------:R-:W-:Y:S05]  /*4870*/  @!P3 BRA `(.L_x_161) ;  /* 0x000000000004b947 */ /* 0x000fea0003800000 */
[----:B------:R0:W5:Y:S02]  /*4880*/  LDG.E.LTC128B.U16 R88, desc[UR12][R2.64+0x20] ;  /* 0x0000200c02587981 */ /* 0x000164000c1e1520 */
.L_x_161:
[----:B------:R-:W-:Y:S05]  /*4890*/  BSYNC B0 ;  /* 0x0000000000007941 */ /* 0x000fea0003800000 */
.L_x_160:
        /* <DEDUP_REMOVED lines=9> */
.L_x_163:
[----:B------:R-:W-:Y:S05]  /*4930*/  BSYNC B0 ;  /* 0x0000000000007941 */ /* 0x000fea0003800000 */
.L_x_162:
        /* <DEDUP_REMOVED lines=9> */
.L_x_165:
[----:B------:R-:W-:Y:S05]  /*49d0*/  BSYNC B0 ;  /* 0x0000000000007941 */ /* 0x000fea0003800000 */
.L_x_164:
        /* <DEDUP_REMOVED lines=9> */
.L_x_167:
[----:B------:R-:W-:Y:S05]  /*4a70*/  BSYNC B0 ;  /* 0x0000000000007941 */ /* 0x000fea0003800000 */
.L_x_166:
        /* <DEDUP_REMOVED lines=9> */
.L_x_169:
[----:B------:R-:W-:Y:S05]  /*4b10*/  BSYNC B0 ;  /* 0x0000000000007941 */ /* 0x000fea0003800000 */
.L_x_168:
        /* <DEDUP_REMOVED lines=9> */
.L_x_171:
[----:B------:R-:W-:Y:S05]  /*4bb0*/  BSYNC B0 ;  /* 0x0000000000007941 */ /* 0x000fea0003800000 */
.L_x_170:
        /* <DEDUP_REMOVED lines=9> */
.L_x_173:
[----:B------:R-:W-:Y:S05]  /*4c50*/  BSYNC B0 ;  /* 0x0000000000007941 */ /* 0x000fea0003800000 */
.L_x_172:
        /* <DEDUP_REMOVED lines=9> */
.L_x_175:
[----:B------:R-:W-:Y:S05]  /*4cf0*/  BSYNC B0 ;  /* 0x0000000000007941 */ /* 0x000fea0003800000 */
.L_x_174:
        /* <DEDUP_REMOVED lines=9> */
.L_x_177:
[----:B------:R-:W-:Y:S05]  /*4d90*/  BSYNC B0 ;  /* 0x0000000000007941 */ /* 0x000fea0003800000 */
.L_x_176:
        /* <DEDUP_REMOVED lines=9> */
.L_x_179:
[----:B------:R-:W-:Y:S05]  /*4e30*/  BSYNC B0 ;  /* 0x0000000000007941 */ /* 0x000fea0003800000 */
.L_x_178:
        /* <DEDUP_REMOVED lines=9> */
.L_x_181:
[----:B------:R-:W-:Y:S05]  /*4ed0*/  BSYNC B0 ;  /* 0x0000000000007941 */ /* 0x000fea0003800000 */
.L_x_180:
        /* <DEDUP_REMOVED lines=9> */
.L_x_183:
[----:B------:R-:W-:Y:S05]  /*4f70*/  BSYNC B0 ;  /* 0x0000000000007941 */ /* 0x000fea0003800000 */
.L_x_182:
        /* <DEDUP_REMOVED lines=9> */
.L_x_185:
[----:B------:R-:W-:Y:S05]  /*5010*/  BSYNC B0 ;  /* 0x0000000000007941 */ /* 0x000fea0003800000 */
.L_x_184:
        /* <DEDUP_REMOVED lines=9> */
.L_x_187:
[----:B------:R-:W-:Y:S05]  /*50b0*/  BSYNC B0 ;  /* 0x0000000000007941 */ /* 0x000fea0003800000 */
.L_x_186:
        /* <DEDUP_REMOVED lines=9> */
.L_x_189:
[----:B------:R-:W-:Y:S05]  /*5150*/  BSYNC B0 ;  /* 0x0000000000007941 */ /* 0x000fea0003800000 */
.L_x_188:
        /* <DEDUP_REMOVED lines=9> */
.L_x_191:
[----:B------:R-:W-:Y:S05]  /*51f0*/  BSYNC B0 ;  /* 0x0000000000007941 */ /* 0x000fea0003800000 */
.L_x_190:
        /* <DEDUP_REMOVED lines=9> */
.L_x_193:
[----:B------:R-:W-:Y:S05]  /*5290*/  BSYNC B0 ;  /* 0x0000000000007941 */ /* 0x000fea0003800000 */
.L_x_192:
        /* <DEDUP_REMOVED lines=9> */
.L_x_195:
[----:B------:R-:W-:Y:S05]  /*5330*/  BSYNC B0 ;  /* 0x0000000000007941 */ /* 0x000fea0003800000 */
.L_x_194:
        /* <DEDUP_REMOVED lines=9> */
.L_x_197:
[----:B------:R-:W-:Y:S05]  /*53d0*/  BSYNC B0 ;  /* 0x0000000000007941 */ /* 0x000fea0003800000 */
.L_x_196:
        /* <DEDUP_REMOVED lines=9> */
.L_x_199:
[----:B------:R-:W-:Y:S05]  /*5470*/  BSYNC B0 ;  /* 0x0000000000007941 */ /* 0x000fea0003800000 */
.L_x_198:
        /* <DEDUP_REMOVED lines=9> */
.L_x_201:
[----:B------:R-:W-:Y:S05]  /*5510*/  BSYNC B0 ;  /* 0x0000000000007941 */ /* 0x000fea0003800000 */
.L_x_200:
        /* <DEDUP_REMOVED lines=9> */
.L_x_203:
[----:B------:R-:W-:Y:S05]  /*55b0*/  BSYNC B0 ;  /* 0x0000000000007941 */ /* 0x000fea0003800000 */
.L_x_202:
        /* <DEDUP_REMOVED lines=9> */
.L_x_205:
[----:B------:R-:W-:Y:S05]  /*5650*/  BSYNC B0 ;  /* 0x0000000000007941 */ /* 0x000fea0003800000 */
.L_x_204:
        /* <DEDUP_REMOVED lines=9> */
.L_x_207:
[----:B------:R-:W-:Y:S05]  /*56f0*/  BSYNC B0 ;  /* 0x0000000000007941 */ /* 0x000fea0003800000 */
.L_x_206:
        /* <DEDUP_REMOVED lines=9> */
.L_x_209:
[----:B------:R-:W-:Y:S05]  /*5790*/  BSYNC B0 ;  /* 0x0000000000007941 */ /* 0x000fea0003800000 */
.L_x_208:
        /* <DEDUP_REMOVED lines=9> */
.L_x_211:
[----:B------:R-:W-:Y:S05]  /*5830*/  BSYNC B0 ;  /* 0x0000000000007941 */ /* 0x000fea0003800000 */
.L_x_210:
        /* <DEDUP_REMOVED lines=9> */
.L_x_213:
[----:B------:R-:W-:Y:S05]  /*58d0*/  BSYNC B0 ;  /* 0x0000000000007941 */ /* 0x000fea0003800000 */
.L_x_212:
        /* <DEDUP_REMOVED lines=9> */
.L_x_215:
[----:B------:R-:W-:Y:S05]  /*5970*/  BSYNC B0 ;  /* 0x0000000000007941 */ /* 0x000fea0003800000 */
.L_x_214:
        /* <DEDUP_REMOVED lines=9> */
.L_x_217:
[----:B------:R-:W-:Y:S05]  /*5a10*/  BSYNC B0 ;  /* 0x0000000000007941 */ /* 0x000fea0003800000 */
.L_x_216:
        /* <DEDUP_REMOVED lines=9> */
.L_x_219:
[----:B------:R-:W-:Y:S05]  /*5ab0*/  BSYNC B0 ;  /* 0x0000000000007941 */ /* 0x000fea0003800000 */
.L_x_218:
        /* <DEDUP_REMOVED lines=9> */
.L_x_221:
[----:B------:R-:W-:Y:S05]  /*5b50*/  BSYNC B0 ;  /* 0x0000000000007941 */ /* 0x000fea0003800000 */
.L_x_220:
        /* <DEDUP_REMOVED lines=9> */
.L_x_223:
[----:B------:R-:W-:Y:S05]  /*5bf0*/  BSYNC B0 ;  /* 0x0000000000007941 */ /* 0x000fea0003800000 */
.L_x_222:
        /* <DEDUP_REMOVED lines=9> */
.L_x_225:
[----:B------:R-:W-:Y:S05]  /*5c90*/  BSYNC B0 ;  /* 0x0000000000007941 */ /* 0x000fea0003800000 */
.L_x_224:
        /* <DEDUP_REMOVED lines=9> */
.L_x_227:
[----:B------:R-:W-:Y:S05]  /*5d30*/  BSYNC B0 ;  /* 0x0000000000007941 */ /* 0x000fea0003800000 */
.L_x_226:
        /* <DEDUP_REMOVED lines=9> */
.L_x_229:
[----:B------:R-:W-:Y:S05]  /*5dd0*/  BSYNC B0 ;  /* 0x0000000000007941 */ /* 0x000fea0003800000 */
.L_x_228:
        /* <DEDUP_REMOVED lines=9> */
.L_x_231:
[----:B------:R-:W-:Y:S05]  /*5e70*/  BSYNC B0 ;  /* 0x0000000000007941 */ /* 0x000fea0003800000 */
.L_x_230:
        /* <DEDUP_REMOVED lines=9> */
.L_x_233:
[----:B------:R-:W-:Y:S05]  /*5f10*/  BSYNC B0 ;  /* 0x0000000000007941 */ /* 0x000fea0003800000 */
.L_x_232:
        /* <DEDUP_REMOVED lines=9> */
.L_x_235:
[----:B------:R-:W-:Y:S05]  /*5fb0*/  BSYNC B0 ;  /* 0x0000000000007941 */ /* 0x000fea0003800000 */
.L_x_234:
        /* <DEDUP_REMOVED lines=9> */
.L_x_237:
[----:B------:R-:W-:Y:S05]  /*6050*/  BSYNC B0 ;  /* 0x0000000000007941 */ /* 0x000fea0003800000 */
.L_x_236:
        /* <DEDUP_REMOVED lines=9> */
.L_x_239:
[----:B------:R-:W-:Y:S05]  /*60f0*/  BSYNC B0 ;  /* 0x0000000000007941 */ /* 0x000fea0003800000 */
.L_x_238:
        /* <DEDUP_REMOVED lines=9> */
.L_x_241:
[----:B------:R-:W-:Y:S05]  /*6190*/  BSYNC B0 ;  /* 0x0000000000007941 */ /* 0x000fea0003800000 */
.L_x_240:
        /* <DEDUP_REMOVED lines=9> */
.L_x_243:
[----:B------:R-:W-:Y:S05]  /*6230*/  BSYNC B0 ;  /* 0x0000000000007941 */ /* 0x000fea0003800000 */
.L_x_242:
        /* <DEDUP_REMOVED lines=9> */
.L_x_245:
[----:B------:R-:W-:Y:S05]  /*62d0*/  BSYNC B0 ;  /* 0x0000000000007941 */ /* 0x000fea0003800000 */
.L_x_244:
        /* <DEDUP_REMOVED lines=9> */
.L_x_247:
[----:B------:R-:W-:Y:S05]  /*6370*/  BSYNC B0 ;  /* 0x0000000000007941 */ /* 0x000fea0003800000 */
.L_x_246:
        /* <DEDUP_REMOVED lines=9> */
.L_x_249:
[----:B------:R-:W-:Y:S05]  /*6410*/  BSYNC B0 ;  /* 0x0000000000007941 */ /* 0x000fea0003800000 */
.L_x_248:
        /* <DEDUP_REMOVED lines=9> */
.L_x_251:
[----:B------:R-:W-:Y:S05]  /*64b0*/  BSYNC B0 ;  /* 0x0000000000007941 */ /* 0x000fea0003800000 */
.L_x_250:
        /* <DEDUP_REMOVED lines=9> */
.L_x_253:
[----:B------:R-:W-:Y:S05]  /*6550*/  BSYNC B0 ;  /* 0x0000000000007941 */ /* 0x000fea0003800000 */
.L_x_252:
        /* <DEDUP_REMOVED lines=9> */
.L_x_255:
[----:B------:R-:W-:Y:S05]  /*65f0*/  BSYNC B0 ;  /* 0x0000000000007941 */ /* 0x000fea0003800000 */
.L_x_254:
        /* <DEDUP_REMOVED lines=9> */
.L_x_257:
[----:B------:R-:W-:Y:S05]  /*6690*/  BSYNC B0 ;  /* 0x0000000000007941 */ /* 0x000fea0003800000 */
.L_x_256:
        /* <DEDUP_REMOVED lines=9> */
.L_x_259:
[----:B------:R-:W-:Y:S05]  /*6730*/  BSYNC B0 ;  /* 0x0000000000007941 */ /* 0x000fea0003800000 */
.L_x_258:
        /* <DEDUP_REMOVED lines=9> */
.L_x_261:
[----:B------:R-:W-:Y:S05]  /*67d0*/  BSYNC B0 ;  /* 0x0000000000007941 */ /* 0x000fea0003800000 */
.L_x_260:
        /* <DEDUP_REMOVED lines=9> */
.L_x_263:
[----:B------:R-:W-:Y:S05]  /*6870*/  BSYNC B0 ;  /* 0x0000000000007941 */ /* 0x000fea0003800000 */
.L_x_262:
        /* <DEDUP_REMOVED lines=9> */
.L_x_265:
[----:B------:R-:W-:Y:S05]  /*6910*/  BSYNC B0 ;  /* 0x0000000000007941 */ /* 0x000fea0003800000 */
.L_x_264:
        /* <DEDUP_REMOVED lines=9> */
.L_x_267:
[----:B------:R-:W-:Y:S05]  /*69b0*/  BSYNC B0 ;  /* 0x0000000000007941 */ /* 0x000fea0003800000 */
.L_x_266:
[----:B01--45:R-:W-:Y:S01]  /*69c0*/  HADD2.F32 R2, -RZ, R88.H0_H0 ;  /* 0x20000058ff027230 */ /* 0x033fe20000004100 */
        /* <DEDUP_REMOVED lines=8> */
.L_x_269:
[----:B------:R-:W-:Y:S05]  /*6a50*/  BSYNC B0 ;  /* 0x0000000000007941 */ /* 0x000fea0003800000 */
.L_x_268:
[----:B0----5:R-:W-:Y:S01]  /*6a60*/  HADD2.F32 R2, -RZ, R88.H0_H0 ;  /* 0x20000058ff027230 */ /* 0x021fe20000004100 */
[----:B------:R-:W-:Y:S01]  /*6a70*/  ISETP.GT.AND P1, PT, R0, 0x79, P1 ;  /* 0x000000790000780c */ /* 0x000fe20000f24270 */
[----:B------:R-:W-:Y:S03]  /*6a80*/  BSSY B0, `(.L_x_270) ;  /* 0x000000a000007945 */ /* 0x000fe60003800000 */
        /* <DEDUP_REMOVED lines=9> */
.L_x_271:
[----:B------:R-:W-:Y:S05]  /*6b20*/  BSYNC B0 ;  /* 0x0000000000007941 */ /* 0x000fea0003800000 */
.L_x_270:
[----:B-----5:R-:W-:-:S05]  /*6b30*/  HADD2.F32 R88, -RZ, R88.H0_H0 ;  /* 0x20000058ff587230 */ /* 0x020fca0000004100 */
[----:B------:R-:W-:-:S04]  /*6b40*/  FMUL R88, R88, R9 ;  /* 0x0000000958587220 */ /* 0x000fc80000400000 */
[----:B------:R-:W-:Y:S01]  /*6b50*/  FFMA R88, R87, R8, R88 ;  /* 0x0000000857587223 */ /* 0x000fe20000000058 */
[----:B------:R-:W-:Y:S06]  /*6b60*/  @!P1 EXIT ;  /* 0x000000000000994d */ /* 0x000fec0003800000 */
[----:B------:R-:W-:-:S05]  /*6b70*/  F2FP.F16.F32.PACK_AB R88, RZ, R88 ;  /* 0x00000058ff58723e */ /* 0x000fca00000000ff */
[----:B------:R-:W-:Y:S01]  /*6b80*/  STG.E.U16 desc[UR12][R6.64+0xf2], R88 ;  /* 0x0000f25806007986 */ /* 0x000fe2000c10150c */
[----:B------:R-:W-:Y:S05]  /*6b90*/  EXIT ;  /* 0x000000000000794d */ /* 0x000fea0003800000 */
.L_x_21:
[----:B------:R-:W-:Y:S01]  /*6ba0*/  ULDC.64 UR4, c[0x0][0x5c8] ;  /* 0x0001720000047ab9 */ /* 0x000fe20000000a00 */
[-C--:B------:R-:W-:Y:S01]  /*6bb0*/  FMUL R88, R88, R8.reuse ;  /* 0x0000000858587220 */ /* 0x080fe20000400000 */
[----:B------:R-:W-:Y:S01]  /*6bc0*/  LEA R2, P1, R14, UR4, 0x1 ;  /* 0x000000040e027c11 */ /* 0x000fe2000f8208ff */
[----:B------:R-:W-:Y:S01]  /*6bd0*/  IMAD.SHL.U32 R9, R21, 0x2, RZ ;  /* 0x0000000215097824 */ /* 0x000fe200078e00ff */
[----:B------:R-:W-:Y:S01]  /*6be0*/  ISETP.GT.AND P3, PT, R10, 0x8, PT ;  /* 0x000000080a00780c */ /* 0x000fe20003f64270 */
[-C--:B------:R-:W-:Y:S01]  /*6bf0*/  FMUL R89, R89, R8.reuse ;  /* 0x0000000859597220 */ /* 0x080fe20000400000 */
[----:B------:R-:W-:Y:S01]  /*6c00*/  LEA.HI.X R3, R14, UR5, R19, 0x1, P1 ;  /* 0x000000050e037c11 */ /* 0x000fe200088f0c13 */
[----:B------:R-:W-:Y:S01]  /*6c10*/  FMUL R90, R90, R8 ;  /* 0x000000085a5a7220 */ /* 0x000fe20000400000 */
[----:B------:R-:W-:Y:S01]  /*6c20*/  F2FP.F16.F32.PACK_AB R88, RZ, R88 ;  /* 0x00000058ff58723e */ /* 0x000fe200000000ff */
[-C--:B------:R-:W-:Y:S01]  /*6c30*/  FMUL R91, R91, R8.reuse ;  /* 0x000000085b5b7220 */ /* 0x080fe20000400000 */
[----:B------:R-:W-:Y:S01]  /*6c40*/  ISETP.GT.AND P4, PT, R0, 0x1, P2 ;  /* 0x000000010000780c */ /* 0x000fe20001784270 */
[-C--:B------:R-:W-:Y:S01]  /*6c50*/  FMUL R92, R92, R8.reuse ;  /* 0x000000085c5c7220 */ /* 0x080fe20000400000 */
[----:B------:R-:W-:Y:S01]  /*6c60*/  ISETP.GT.AND P1, PT, R0, RZ, P3 ;  /* 0x000000ff0000720c */ /* 0x000fe20001f24270 */
[----:B------:R-:W-:Y:S01]  /*6c70*/  @P0 STG.E.U16 desc[UR12][R2.64], R88 ;  /* 0x0000005802000986 */ /* 0x000fe2000c10150c */
[----:B------:R-:W-:Y:S01]  /*6c80*/  SHF.L.U64.HI R7, R21, 0x1, R20 ;  /* 0x0000000115077819 */ /* 0x000fe20000010214 */
[----:B------:R-:W-:Y:S01]  /*6c90*/  FMUL R93, R93, R8 ;  /* 0x000000085d5d7220 */ /* 0x000fe20000400000 */
[----:B------:R-:W-:Y:S01]  /*6ca0*/  IADD3 R4, P0, R9, R2, RZ ;  /* 0x0000000209047210 */ /* 0x000fe20007f1e0ff */
[-C--:B------:R-:W-:Y:S01]  /*6cb0*/  FMUL R94, R94, R8.reuse ;  /* 0x000000085e5e7220 */ /* 0x080fe20000400000 */
[----:B------:R-:W-:Y:S01]  /*6cc0*/  F2FP.F16.F32.PACK_AB R89, RZ, R89 ;  /* 0x00000059ff59723e */ /* 0x000fe200000000ff */
[----:B------:R-:W-:Y:S01]  /*6cd0*/  FMUL R95, R95, R8 ;  /* 0x000000085f5f7220 */ /* 0x000fe20000400000 */
[----:B------:R-:W-:Y:S01]  /*6ce0*/  F2FP.F16.F32.PACK_AB R90, RZ, R90 ;  /* 0x0000005aff5a723e */ /* 0x000fe200000000ff */
[----:B------:R-:W-:Y:S01]  /*6cf0*/  IMAD.X R5, R7, 0x1, R3, P0 ;  /* 0x0000000107057824 */ /* 0x000fe200000e0603 */
[C---:B------:R-:W-:Y:S01]  /*6d00*/  ISETP.GT.AND P5, PT, R0.reuse, 0x8, P2 ;  /* 0x000000080000780c */ /* 0x040fe200017a4270 */
[----:B------:R-:W-:Y:S01]  /*6d10*/  @P4 STG.E.U16 desc[UR12][R2.64+0x2], R89 ;  /* 0x0000025902004986 */ /* 0x000fe2000c10150c */
[----:B------:R-:W-:Y:S01]  /*6d20*/  ISETP.GT.AND P4, PT, R0, 0x1, P3 ;  /* 0x000000010000780c */ /* 0x000fe20001f84270 */
[-C--:B------:R-:W-:Y:S01]  /*6d30*/  FMUL R96, R96, R8.reuse ;  /* 0x0000000860607220 */ /* 0x080fe20000400000 */
[----:B------:R-:W-:Y:S01]  /*6d40*/  F2FP.F16.F32.PACK_AB R91, RZ, R91 ;  /* 0x0000005bff5b723e */ /* 0x000fe200000000ff */
[----:B------:R-:W-:Y:S01]  /*6d50*/  @P1 STG.E.U16 desc[UR12][R4.64], R90 ;  /* 0x0000005a04001986 */ /* 0x000fe2000c10150c */
[----:B------:R-:W-:Y:S01]  /*6d60*/  ISETP.GT.AND P1, PT, R0, 0x9, P2 ;  /* 0x000000090000780c */ /* 0x000fe20001724270 */
[----:B------:R-:W-:Y:S01]  /*6d70*/  FMUL R97, R97, R8 ;  /* 0x0000000861617220 */ /* 0x000fe20000400000 */
[----:B------:R-:W-:Y:S01]  /*6d80*/  F2FP.F16.F32.PACK_AB R92, RZ, R92 ;  /* 0x0000005cff5c723e */ /* 0x000fe200000000ff */
[-C--:B------:R-:W-:Y:S01]  /*6d90*/  FMUL R98, R98, R8.reuse ;  /* 0x0000000862627220 */ /* 0x080fe20000400000 */
[----:B------:R-:W-:Y:S01]  /*6da0*/  F2FP.F16.F32.PACK_AB R93, RZ, R93 ;  /* 0x0000005dff5d723e */ /* 0x000fe200000000ff */
[-C--:B------:R-:W-:Y:S01]  /*6db0*/  FMUL R99, R99, R8.reuse ;  /* 0x0000000863637220 */ /* 0x080fe20000400000 */
[----:B------:R-:W-:Y:S01]  /*6dc0*/  ISETP.GT.AND P0, PT, R0, 0x8, P3 ;  /* 0x000000080000780c */ /* 0x000fe20001f04270 */
[----:B------:R-:W-:Y:S01]  /*6dd0*/  FMUL R100, R100, R8 ;  /* 0x0000000864647220 */ /* 0x000fe20000400000 */
[----:B------:R-:W-:Y:S01]  /*6de0*/  F2FP.F16.F32.PACK_AB R94, RZ, R94 ;  /* 0x0000005eff5e723e */ /* 0x000fe200000000ff */
[----:B------:R-:W-:Y:S01]  /*6df0*/  @P4 STG.E.U16 desc[UR12][R4.64+0x2], R91 ;  /* 0x0000025b04004986 */ /* 0x000fe2000c10150c */
[----:B------:R-:W-:Y:S01]  /*6e00*/  F2FP.F16.F32.PACK_AB R95, RZ, R95 ;  /* 0x0000005fff5f723e */ /* 0x000fe200000000ff */
[-C--:B------:R-:W-:Y:S01]  /*6e10*/  FMUL R101, R101, R8.reuse ;  /* 0x0000000865657220 */ /* 0x080fe20000400000 */
[C---:B------:R-:W-:Y:S01]  /*6e20*/  ISETP.GT.AND P4, PT, R0.reuse, 0x10, P2 ;  /* 0x000000100000780c */ /* 0x040fe20001784270 */
[----:B------:R-:W-:Y:S01]  /*6e30*/  @P5 STG.E.U16 desc[UR12][R2.64+0x10], R92 ;  /* 0x0000105c02005986 */ /* 0x000fe2000c10150c */
[----:B------:R-:W-:Y:S01]  /*6e40*/  ISETP.GT.AND P5, PT, R0, 0x10, P3 ;  /* 0x000000100000780c */ /* 0x000fe20001fa4270 */
[----:B------:R-:W-:Y:S01]  /*6e50*/  FMUL R102, R102, R8 ;  /* 0x0000000866667220 */ /* 0x000fe20000400000 */
[----:B------:R-:W-:Y:S01]  /*6e60*/  F2FP.F16.F32.PACK_AB R96, RZ, R96 ;  /* 0x00000060ff60723e */ /* 0x000fe200000000ff */
[----:B------:R-:W-:Y:S01]  /*6e70*/  @P1 STG.E.U16 desc[UR12][R2.64+0x12], R93 ;  /* 0x0000125d02001986 */ /* 0x000fe2000c10150c */
[C---:B------:R-:W-:Y:S01]  /*6e80*/  ISETP.GT.AND P1, PT, R0.reuse, 0x9, P3 ;  /* 0x000000090000780c */ /* 0x040fe20001f24270 */
        /* <DEDUP_REMOVED lines=8> */
[----:B------:R-:W-:Y:S01]  /*6f10*/  FMUL R106, R106, R8 ;  /* 0x000000086a6a7220 */ /* 0x000fe20000400000 */
[----:B------:R-:W-:Y:S01]  /*6f20*/  F2FP.F16.F32.PACK_AB R100, RZ, R100 ;  /* 0x00000064ff64723e */ /* 0x000fe200000000ff */
[-C--:B------:R-:W-:Y:S01]  /*6f30*/  FMUL R107, R107, R8.reuse ;  /* 0x000000086b6b7220 */ /* 0x080fe20000400000 */
[----:B------:R-:W-:Y:S01]  /*6f40*/  F2FP.F16.F32.PACK_AB R101, RZ, R101 ;  /* 0x00000065ff65723e */ /* 0x000fe200000000ff */
        /* <DEDUP_REMOVED lines=21> */
[----:B------:R-:W-:Y:S01]  /*70a0*/  ISETP.GT.AND P4, PT, R0, 0x21, P2 ;  /* 0x000000210000780c */ /* 0x000fe20001784270 */
[-C--:B------:R-:W-:Y:S01]  /*70b0*/  FMUL R113, R113, R8.reuse ;  /* 0x0000000871717220 */ /* 0x080fe20000400000 */
[----:B------:R-:W-:Y:S01]  /*70c0*/  F2FP.F16.F32.PACK_AB R107, RZ, R107 ;  /* 0x0000006bff6b723e */ /* 0x000fe200000000ff */
        /* <DEDUP_REMOVED lines=102> */
[-C--:B------:R-:W-:Y:S01]  /*7730*/  FMUL R144, R144, R8.reuse ;  /* 0x0000000890907220 */ /* 0x080fe20000400000 */
[----:B------:R-:W-:Y:S01]  /*7740*/  ISETP.GT.AND P6, PT, R0, 0x68, P3 ;  /* 0x000000680000780c */ /* 0x000fe20001fc4270 */
[----:B------:R-:W-:Y:S01]  /*7750*/  FMUL R145, R145, R8 ;  /* 0x0000000891917220 */ /* 0x000fe20000400000 */
[----:B------:R-:W-:Y:S01]  /*7760*/  F2FP.F16.F32.PACK_AB R138, RZ, R138 ;  /* 0x0000008aff8a723e */ /* 0x000fe200000000ff */
[-C--:B------:R-:W-:Y:S01]  /*7770*/  FMUL R146, R146, R8.reuse ;  /* 0x0000000892927220 */ /* 0x080fe20000400000 */
[----:B------:R-:W-:Y:S01]  /*7780*/  F2FP.F16.F32.PACK_AB R139, RZ, R139 ;  /* 0x0000008bff8b723e */ /* 0x000fe200000000ff */
[----:B------:R-:W-:Y:S01]  /*7790*/  @P1 STG.E.U16 desc[UR12][R4.64+0x80], R122 ;  /* 0x0000807a04001986 */ /* 0x000fe2000c10150c */
[C---:B------:R-:W-:Y:S01]  /*77a0*/  ISETP.GT.AND P1, PT, R0.reuse, 0x48, P3 ;  /* 0x000000480000780c */ /* 0x040fe20001f24270 */
[----:B------:R-:W-:Y:S01]  /*77b0*/  FMUL R147, R147, R8 ;  /* 0x0000000893937220 */ /* 0x000fe20000400000 */
[----:B------:R-:W-:Y:S01]  /*77c0*/  F2FP.F16.F32.PACK_AB R140, RZ, R140 ;  /* 0x0000008cff8c723e */ /* 0x000fe200000000ff */
[----:B------:R-:W-:Y:S01]  /*77d0*/  @P4 STG.E.U16 desc[UR12][R4.64+0x82], R123 ;  /* 0x0000827b04004986 */ /* 0x000fe2000c10150c */
[----:B------:R-:W-:Y:S01]  /*77e0*/  ISETP.GT.AND P4, PT, R0, 0x49, P3 ;  /* 0x000000490000780c */ /* 0x000fe20001f84270 */
[----:B------:R-:W-:Y:S01]  /*77f0*/  FMUL R148, R148, R8 ;  /* 0x0000000894947220 */ /* 0x000fe20000400000 */
[----:B------:R-:W-:Y:S01]  /*7800*/  F2FP.F16.F32.PACK_AB R141, RZ, R141 ;  /* 0x0000008dff8d723e */ /* 0x000fe200000000ff */
[----:B------:R-:W-:Y:S01]  /*7810*/  @P0 STG.E.U16 desc[UR12][R2.64+0x90], R124 ;  /* 0x0000907c02000986 */ /* 0x000fe2000c10150c */
[----:B------:R-:W-:Y:S01]  /*7820*/  ISETP.GT.AND P0, PT, R0, 0x50, P3 ;  /* 0x000000500000780c */ /* 0x000fe20001f04270 */
[----:B------:R-:W-:Y:S01]  /*7830*/  IMAD.SHL.U32 R15, R16, 0x2, RZ ;  /* 0x00000002100f7824 */ /* 0x000fe200078e00ff */
        /* <DEDUP_REMOVED lines=26> */
[----:B------:R-:W-:Y:S01]  /*79e0*/  SHF.L.U64.HI R13, R16, 0x1, R11 ;  /* 0x00000001100d7819 */ /* 0x000fe2000001020b */
[-C--:B------:R-:W-:Y:S01]  /*79f0*/  FMUL R28, R28, R8.reuse ;  /* 0x000000081c1c7220 */ /* 0x080fe20000400000 */
[----:B------:R-:W-:Y:S01]  /*7a00*/  F2FP.F16.F32.PACK_AB R149, RZ, R149 ;  /* 0x00000095ff95723e */ /* 0x000fe200000000ff */
        /* <DEDUP_REMOVED lines=31> */
[----:B------:R-:W-:Y:S01]  /*7c00*/  ISETP.GT.AND P5, PT, R0, 0x69, P2 ;  /* 0x000000690000780c */ /* 0x000fe200017a4270 */
[-C--:B------:R-:W-:Y:S01]  /*7c10*/  FMUL R38, R38, R8.reuse ;  /* 0x0000000826267220 */ /* 0x080fe20000400000 */
[----:B------:R-:W-:Y:S01]  /*7c20*/  F2FP.F16.F32.PACK_AB R31, RZ, R31 ;  /* 0x0000001fff1f723e */ /* 0x000fe200000000ff */
[----:B------:R-:W-:Y:S01]  /*7c30*/  @P1 STG.E.U16 desc[UR12][R4.64+0xc0], R138 ;  /* 0x0000c08a04001986 */ /* 0x000fe2000c10150c */
[C---:B------:R-:W-:Y:S01]  /*7c40*/  ISETP.GT.AND P1, PT, R10.reuse, 0x40, PT ;  /* 0x000000400a00780c */ /* 0x040fe20003f24270 */
[----:B------:R-:W-:Y:S01]  /*7c50*/  FMUL R39, R39, R8 ;  /* 0x0000000827277220 */ /* 0x000fe20000400000 */
[----:B------:R-:W-:Y:S01]  /*7c60*/  F2FP.F16.F32.PACK_AB R32, RZ, R32 ;  /* 0x00000020ff20723e */ /* 0x000fe200000000ff */
[----:B------:R-:W-:Y:S01]  /*7c70*/  @P0 STG.E.U16 desc[UR12][R4.64+0xc2], R139 ;  /* 0x0000c28b04000986 */ /* 0x000fe2000c10150c */
[----:B------:R-:W-:Y:S01]  /*7c80*/  ISETP.GT.AND P0, PT, R10, 0x48, PT ;  /* 0x000000480a00780c */ /* 0x000fe20003f04270 */
        /* <DEDUP_REMOVED lines=17> */
[C---:B------:R-:W-:Y:S01]  /*7da0*/  ISETP.GT.AND P4, PT, R0.reuse, 0x78, P2 ;  /* 0x000000780000780c */ /* 0x040fe20001784270 */
[-C--:B------:R-:W-:Y:S01]  /*7db0*/  FMUL R45, R45, R8.reuse ;  /* 0x000000082d2d7220 */ /* 0x080fe20000400000 */
[C---:B------:R-:W-:Y:S01]  /*7dc0*/  ISETP.GT.AND P2, PT, R0.reuse, 0x79, P2 ;  /* 0x000000790000780c */ /* 0x040fe20001744270 */
        /* <DEDUP_REMOVED lines=15> */
[----:B------:R-:W-:Y:S01]  /*7ec0*/  IADD3 R10, P5, R15, R2, RZ ;  /* 0x000000020f0a7210 */ /* 0x000fe20007fbe0ff */
[----:B------:R-:W-:Y:S01]  /*7ed0*/  FMUL R51, R51, R8 ;  /* 0x0000000833337220 */ /* 0x000fe20000400000 */
[----:B------:R-:W-:Y:S01]  /*7ee0*/  F2FP.F16.F32.PACK_AB R43, RZ, R43 ;  /* 0x0000002bff2b723e */ /* 0x000fe200000000ff */
[----:B------:R-:W-:Y:S01]  /*7ef0*/  @P6 STG.E.U16 desc[UR12][R4.64+0xe2], R147 ;  /* 0x0000e29304006986 */ /* 0x000fe2000c10150c */
[----:B------:R-:W-:Y:S01]  /*7f00*/  F2FP.F16.F32.PACK_AB R44, RZ, R44 ;  /* 0x0000002cff2c723e */ /* 0x000fe200000000ff */
[----:B------:R-:W-:Y:S01]  /*7f10*/  IMAD.X R11, R13, 0x1, R3, P5 ;  /* 0x000000010d0b7824 */ /* 0x000fe200028e0603 */
[----:B------:R-:W-:Y:S01]  /*7f20*/  IADD3 R12, P5, P6, R9, R2, R15 ;  /* 0x00000002090c7210 */ /* 0x000fe20007ebe00f */
[----:B------:R-:W-:Y:S01]  /*7f30*/  @P4 STG.E.U16 desc[UR12][R2.64+0xf0], R148 ;  /* 0x0000f09402004986 */ /* 0x000fe2000c10150c */
[----:B------:R-:W-:Y:S01]  /*7f40*/  ISETP.GT.AND P4, PT, R0, 0x78, P3 ;  /* 0x000000780000780c */ /* 0x000fe20001f84270 */
[-C--:B------:R-:W-:Y:S01]  /*7f50*/  FMUL R52, R52, R8.reuse ;  /* 0x0000000834347220 */ /* 0x080fe20000400000 */
[C---:B------:R-:W-:Y:S01]  /*7f60*/  ISETP.GT.AND P3, PT, R0.reuse, 0x79, P3 ;  /* 0x000000790000780c */ /* 0x040fe20001f64270 */
[----:B------:R0:W-:Y:S01]  /*7f70*/  @P2 STG.E.U16 desc[UR12][R2.64+0xf2], R149 ;  /* 0x0000f29502002986 */ /* 0x0001e2000c10150c */
[----:B------:R-:W-:Y:S01]  /*7f80*/  IADD3.X R13, R7, R3, R13, P5, P6 ;  /* 0x00000003070d7210 */ /* 0x000fe20002fec40d */
[-C--:B------:R-:W-:Y:S01]  /*7f90*/  FMUL R53, R53, R8.reuse ;  /* 0x0000000835357220 */ /* 0x080fe20000400000 */
[----:B------:R-:W-:Y:S01]  /*7fa0*/  ISETP.GT.AND P5, PT, R0, 0x1, P1 ;  /* 0x000000010000780c */ /* 0x000fe20000fa4270 */
[-C--:B------:R-:W-:Y:S01]  /*7fb0*/  FMUL R54, R54, R8.reuse ;  /* 0x0000000836367220 */ /* 0x080fe20000400000 */
[----:B------:R-:W-:Y:S01]  /*7fc0*/  ISETP.GT.AND P2, PT, R0, RZ, P0 ;  /* 0x000000ff0000720c */ /* 0x000fe20000744270 */
[-C--:B------:R-:W-:Y:S01]  /*7fd0*/  FMUL R55, R55, R8.reuse ;  /* 0x0000000837377220 */ /* 0x080fe20000400000 */
[----:B------:R-:W-:Y:S01]  /*7fe0*/  F2FP.F16.F32.PACK_AB R45, RZ, R45 ;  /* 0x0000002dff2d723e */ /* 0x000fe200000000ff */
[----:B------:R-:W-:Y:S01]  /*7ff0*/  FMUL R56, R56, R8 ;  /* 0x0000000838387220 */ /* 0x000fe20000400000 */
[----:B------:R-:W-:Y:S01]  /*8000*/  F2FP.F16.F32.PACK_AB R46, RZ, R46 ;  /* 0x0000002eff2e723e */ /* 0x000fe200000000ff */
[----:B------:R-:W-:Y:S01]  /*8010*/  FMUL R57, R57, R8 ;  /* 0x0000000839397220 */ /* 0x000fe20000400000 */
[----:B------:R-:W-:Y:S01]  /*8020*/  F2FP.F16.F32.PACK_AB R47, RZ, R47 ;  /* 0x0000002fff2f723e */ /* 0x000fe200000000ff */
[----:B0-----:R-:W-:Y:S01]  /*8030*/  @P4 IMAD.MOV.U32 R2, RZ, RZ, R4 ;  /* 0x000000ffff024224 */ /* 0x001fe200078e0004 */
[----:B------:R-:W-:Y:S01]  /*8040*/  F2FP.F16.F32.PACK_AB R48, RZ, R48 ;  /* 0x00000030ff30723e */ /* 0x000fe200000000ff */
[----:B------:R-:W-:Y:S01]  /*8050*/  @P4 IMAD.MOV.U32 R3, RZ, RZ, R5 ;  /* 0x000000ffff034224 */ /* 0x000fe200078e0005 */
[----:B------:R-:W-:Y:S01]  /*8060*/  F2FP.F16.F32.PACK_AB R49, RZ, R49 ;  /* 0x00000031ff31723e */ /* 0x000fe200000000ff */
[----:B------:R-:W-:Y:S01]  /*8070*/  FMUL R58, R58, R8 ;  /* 0x000000083a3a7220 */ /* 0x000fe20000400000 */
[----:B------:R-:W-:Y:S01]  /*8080*/  F2FP.F16.F32.PACK_AB R50, RZ, R50 ;  /* 0x00000032ff32723e */ /* 0x000fe200000000ff */
[-C--:B------:R-:W-:Y:S01]  /*8090*/  FMUL R59, R59, R8.reuse ;  /* 0x000000083b3b7220 */ /* 0x080fe20000400000 */
[----:B------:R0:W-:Y:S01]  /*80a0*/  @P4 STG.E.U16 desc[UR12][R2.64+0xf0], R150 ;  /* 0x0000f09602004986 */ /* 0x0001e2000c10150c */
[----:B------:R-:W-:Y:S01]  /*80b0*/  ISETP.GT.AND P4, PT, R0, RZ, P1 ;  /* 0x000000ff0000720c */ /* 0x000fe20000f84270 */
[-C--:B------:R-:W-:Y:S01]  /*80c0*/  FMUL R60, R60, R8.reuse ;  /* 0x000000083c3c7220 */ /* 0x080fe20000400000 */
[----:B------:R-:W-:Y:S01]  /*80d0*/  F2FP.F16.F32.PACK_AB R51, RZ, R51 ;  /* 0x00000033ff33723e */ /* 0x000fe200000000ff */
[----:B------:R-:W-:Y:S01]  /*80e0*/  @P3 STG.E.U16 desc[UR12][R4.64+0xf2], R151 ;  /* 0x0000f29704003986 */ /* 0x000fe2000c10150c */
[----:B------:R-:W-:Y:S01]  /*80f0*/  IADD3 R6, P3, R10, R9, RZ ;  /* 0x000000090a067210 */ /* 0x000fe20007f7e0ff */
[----:B------:R-:W-:Y:S01]  /*8100*/  FMUL R61, R61, R8 ;  /* 0x000000083d3d7220 */ /* 0x000fe20000400000 */
[----:B------:R-:W-:Y:S01]  /*8110*/  F2FP.F16.F32.PACK_AB R52, RZ, R52 ;  /* 0x00000034ff34723e */ /* 0x000fe200000000ff */
[----:B------:R-:W-:Y:S01]  /*8120*/  @P5 STG.E.U16 desc[UR12][R10.64+0x2], R25 ;  /* 0x000002190a005986 */ /* 0x000fe2000c10150c */
[C---:B------:R-:W-:Y:S01]  /*8130*/  ISETP.GT.AND P5, PT, R0.reuse, 0x9, P1 ;  /* 0x000000090000780c */ /* 0x040fe20000fa4270 */
[----:B------:R-:W-:Y:S01]  /*8140*/  IMAD.X R7, R11, 0x1, R7, P3 ;  /* 0x000000010b077824 */ /* 0x000fe200018e0607 */
        /* <DEDUP_REMOVED lines=13> */
[----:B0-----:R-:W-:Y:S01]  /*8220*/  @P3 IMAD.MOV.U32 R2, RZ, RZ, R6 ;  /* 0x000000ffff023224 */ /* 0x001fe200078e0006 */
[----:B------:R-:W-:Y:S01]  /*8230*/  F2FP.F16.F32.PACK_AB R57, RZ, R57 ;  /* 0x00000039ff39723e */ /* 0x000fe200000000ff */
[----:B------:R-:W-:Y:S01]  /*8240*/  @P3 IMAD.MOV.U32 R3, RZ, RZ, R7 ;  /* 0x000000ffff033224 */ /* 0x000fe200078e0007 */
[----:B------:R-:W-:Y:S01]  /*8250*/  F2FP.F16.F32.PACK_AB R58, RZ, R58 ;  /* 0x0000003aff3a723e */ /* 0x000fe200000000ff */
[-C--:B------:R-:W-:Y:S01]  /*8260*/  FMUL R66, R66, R8.reuse ;  /* 0x0000000842427220 */ /* 0x080fe20000400000 */
[----:B------:R-:W-:Y:S01]  /*8270*/  F2FP.F16.F32.PACK_AB R59, RZ, R59 ;  /* 0x0000003bff3b723e */ /* 0x000fe200000000ff */
[-C--:B------:R-:W-:Y:S01]  /*8280*/  FMUL R67, R67, R8.reuse ;  /* 0x0000000843437220 */ /* 0x080fe20000400000 */
[----:B------:R0:W-:Y:S01]  /*8290*/  @P3 STG.E.U16 desc[UR12][R2.64+0x2], R27 ;  /* 0x0000021b02003986 */ /* 0x0001e2000c10150c */
        /* <DEDUP_REMOVED lines=21> */
[----:B------:R-:W-:Y:S01]  /*83f0*/  FMUL R73, R73, R8 ;  /* 0x0000000849497220 */ /* 0x000fe20000400000 */
[----:B------:R-:W-:Y:S01]  /*8400*/  F2FP.F16.F32.PACK_AB R65, RZ, R65 ;  /* 0x00000041ff41723e */ /* 0x000fe200000000ff */
[----:B------:R-:W-:Y:S01]  /*8410*/  @P5 STG.E.U16 desc[UR12][R10.64+0x22], R33 ;  /* 0x000022210a005986 */ /* 0x000fe2000c10150c */
[----:B------:R-:W-:Y:S01]  /*8420*/  ISETP.GT.AND P5, PT, R0, 0x19, P1 ;  /* 0x000000190000780c */ /* 0x000fe20000fa4270 */
[--C-:B0-----:R-:W-:Y:S01]  /*8430*/  @P2 IMAD.MOV.U32 R2, RZ, RZ, R12.reuse ;  /* 0x000000ffff022224 */ /* 0x101fe200078e000c */
[----:B------:R-:W-:Y:S01]  /*8440*/  F2FP.F16.F32.PACK_AB R66, RZ, R66 ;  /* 0x00000042ff42723e */ /* 0x000fe200000000ff */
[--C-:B------:R-:W-:Y:S01]  /*8450*/  @P2 IMAD.MOV.U32 R3, RZ, RZ, R13.reuse ;  /* 0x000000ffff032224 */ /* 0x100fe200078e000d */
[----:B------:R-:W-:Y:S01]  /*8460*/  F2FP.F16.F32.PACK_AB R67, RZ, R67 ;  /* 0x00000043ff43723e */ /* 0x000fe200000000ff */
[----:B------:R-:W-:Y:S01]  /*8470*/  FMUL R74, R74, R8 ;  /* 0x000000084a4a7220 */ /* 0x000fe20000400000 */
[----:B------:R-:W-:Y:S01]  /*8480*/  F2FP.F16.F32.PACK_AB R68, RZ, R68 ;  /* 0x00000044ff44723e */ /* 0x000fe200000000ff */
[-C--:B------:R-:W-:Y:S01]  /*8490*/  FMUL R75, R75, R8.reuse ;  /* 0x000000084b4b7220 */ /* 0x080fe20000400000 */
[----:B------:R0:W-:Y:S01]  /*84a0*/  @P2 STG.E.U16 desc[UR12][R2.64+0x20], R34 ;  /* 0x0000202202002986 */ /* 0x0001e2000c10150c */
        /* <DEDUP_REMOVED lines=9> */
[----:B------:R-:W-:Y:S01]  /*8540*/  FMUL R80, R80, R8 ;  /* 0x0000000850507220 */ /* 0x000fe20000400000 */
[----:B------:R-:W-:Y:S01]  /*8550*/  F2FP.F16.F32.PACK_AB R73, RZ, R73 ;  /* 0x00000049ff49723e */ /* 0x000fe200000000ff */
[--C-:B0-----:R-:W-:Y:S01]  /*8560*/  @P3 IMAD.MOV.U32 R2, RZ, RZ, R12.reuse ;  /* 0x000000ffff023224 */ /* 0x101fe200078e000c */
[----:B------:R-:W-:Y:S01]  /*8570*/  F2FP.F16.F32.PACK_AB R74, RZ, R74 ;  /* 0x0000004aff4a723e */ /* 0x000fe200000000ff */
[--C-:B------:R-:W-:Y:S01]  /*8580*/  @P3 IMAD.MOV.U32 R3, RZ, RZ, R13.reuse ;  /* 0x000000ffff033224 */ /* 0x100fe200078e000d */
[----:B------:R-:W-:Y:S01]  /*8590*/  ISETP.GT.AND P6, PT, R0, 0x68, P0 ;  /* 0x000000680000780c */ /* 0x000fe200007c4270 */
[-C--:B------:R-:W-:Y:S01]  /*85a0*/  FMUL R81, R81, R8.reuse ;  /* 0x0000000851517220 */ /* 0x080fe20000400000 */
[----:B------:R-:W-:Y:S01]  /*85b0*/  F2FP.F16.F32.PACK_AB R75, RZ, R75 ;  /* 0x0000004bff4b723e */ /* 0x000fe200000000ff */
[-C--:B------:R-:W-:Y:S01]  /*85c0*/  FMUL R82, R82, R8.reuse ;  /* 0x0000000852527220 */ /* 0x080fe20000400000 */
[----:B------:R0:W-:Y:S01]  /*85d0*/  @P3 STG.E.U16 desc[UR12][R2.64+0x22], R35 ;  /* 0x0000222302003986 */ /* 0x0001e2000c10150c */
        /* <DEDUP_REMOVED lines=17> */
[----:B------:R-:W-:Y:S01]  /*86f0*/  FMUL R8, R87, R8 ;  /* 0x0000000857087220 */ /* 0x000fe20000400000 */
[----:B------:R0:W-:Y:S01]  /*8700*/  @P2 STG.E.U16 desc[UR12][R2.64+0x30], R38 ;  /* 0x0000302602002986 */ /* 0x0001e2000c10150c */
[----:B------:R-:W-:-:S02]  /*8710*/  ISETP.GT.AND P2, PT, R0, 0x20, P0 ;  /* 0x000000200000780c */ /* 0x000fc40000744270 */
[----:B------:R-:W-:Y:S02]  /*8720*/  F2FP.F16.F32.PACK_AB R82, RZ, R82 ;  /* 0x00000052ff52723e */ /* 0x000fe400000000ff */
[----:B------:R-:W-:Y:S02]  /*8730*/  F2FP.F16.F32.PACK_AB R83, RZ, R83 ;  /* 0x00000053ff53723e */ /* 0x000fe400000000ff */
[----:B------:R-:W-:Y:S02]  /*8740*/  F2FP.F16.F32.PACK_AB R84, RZ, R84 ;  /* 0x00000054ff54723e */ /* 0x000fe400000000ff */
[----:B------:R-:W-:Y:S02]  /*8750*/  F2FP.F16.F32.PACK_AB R85, RZ, R85 ;  /* 0x00000055ff55723e */ /* 0x000fe400000000ff */
[----:B------:R-:W-:Y:S01]  /*8760*/  F2FP.F16.F32.PACK_AB R86, RZ, R86 ;  /* 0x00000056ff56723e */ /* 0x000fe200000000ff */
[----:B0-----:R-:W-:Y:S02]  /*8770*/  @P3 IMAD.MOV.U32 R2, RZ, RZ, R12 ;  /* 0x000000ffff023224 */ /* 0x001fe400078e000c */
[----:B------:R-:W-:-:S05]  /*8780*/  @P3 IMAD.MOV.U32 R3, RZ, RZ, R13 ;  /* 0x000000ffff033224 */ /* 0x000fca00078e000d */
[----:B------:R0:W-:Y:S01]  /*8790*/  @P3 STG.E.U16 desc[UR12][R2.64+0x32], R39 ;  /* 0x0000322702003986 */ /* 0x0001e2000c10150c */
[----:B------:R-:W-:-:S03]  /*87a0*/  ISETP.GT.AND P3, PT, R0, 0x21, P0 ;  /* 0x000000210000780c */ /* 0x000fc60000764270 */
[----:B------:R-:W-:Y:S01]  /*87b0*/  @P4 STG.E.U16 desc[UR12][R10.64+0x40], R40 ;  /* 0x000040280a004986 */ /* 0x000fe2000c10150c */
[----:B------:R-:W-:-:S03]  /*87c0*/  ISETP.GT.AND P4, PT, R0, 0x28, P1 ;  /* 0x000000280000780c */ /* 0x000fc60000f84270 */
[----:B------:R-:W-:Y:S01]  /*87d0*/  @P5 STG.E.U16 desc[UR12][R10.64+0x42], R41 ;  /* 0x000042290a005986 */ /* 0x000fe2000c10150c */
[----:B------:R-:W-:Y:S01]  /*87e0*/  ISETP.GT.AND P5, PT, R0, 0x29, P1 ;  /* 0x000000290000780c */ /* 0x000fe20000fa4270 */
[----:B0-----:R-:W-:Y:S02]  /*87f0*/  @P2 IMAD.MOV.U32 R2, RZ, RZ, R12 ;  /* 0x000000ffff022224 */ /* 0x001fe400078e000c */
[----:B------:R-:W-:-:S05]  /*8800*/  @P2 IMAD.MOV.U32 R3, RZ, RZ, R13 ;  /* 0x000000ffff032224 */ /* 0x000fca00078e000d */
[----:B------:R0:W-:Y:S01]  /*8810*/  @P2 STG.E.U16 desc[UR12][R2.64+0x40], R42 ;  /* 0x0000402a02002986 */ /* 0x0001e2000c10150c */
[----:B------:R-:W-:Y:S01]  /*8820*/  ISETP.GT.AND P2, PT, R0, 0x28, P0 ;  /* 0x000000280000780c */ /* 0x000fe20000744270 */
        /* <DEDUP_REMOVED lines=111> */
[C---:B------:R-:W-:Y:S02]  /*8f20*/  ISETP.GT.AND P3, PT, R0.reuse, 0x78, P1 ;  /* 0x000000780000780c */ /* 0x040fe40000f64270 */
[C---:B------:R-:W-:Y:S01]  /*8f30*/  ISETP.GT.AND P1, PT, R0.reuse, 0x79, P1 ;  /* 0x000000790000780c */ /* 0x040fe20000f24270 */
[----:B------:R-:W-:Y:S01]  /*8f40*/  @P4 STG.E.U16 desc[UR12][R10.64+0xe0], R80 ;  /* 0x0000e0500a004986 */ /* 0x000fe2000c10150c */
[C---:B------:R-:W-:Y:S02]  /*8f50*/  ISETP.GT.AND P4, PT, R0.reuse, 0x71, P0 ;  /* 0x000000710000780c */ /* 0x040fe40000784270 */
[----:B------:R-:W-:Y:S01]  /*8f60*/  ISETP.GT.AND P0, PT, R0, 0x79, P0 ;  /* 0x000000790000780c */ /* 0x000fe20000704270 */
[----:B------:R-:W-:Y:S01]  /*8f70*/  @P2 STG.E.U16 desc[UR12][R10.64+0xe2], R81 ;  /* 0x0000e2510a002986 */ /* 0x000fe2000c10150c */
[----:B0-----:R-:W-:Y:S02]  /*8f80*/  @P5 IMAD.MOV.U32 R2, RZ, RZ, R12 ;  /* 0x000000ffff025224 */ /* 0x001fe400078e000c */
[----:B------:R-:W-:-:S05]  /*8f90*/  @P5 IMAD.MOV.U32 R3, RZ, RZ, R13 ;  /* 0x000000ffff035224 */ /* 0x000fca00078e000d */
[----:B------:R0:W-:Y:S02]  /*8fa0*/  @P5 STG.E.U16 desc[UR12][R2.64+0xe0], R82 ;  /* 0x0000e05202005986 */ /* 0x0001e4000c10150c */
[----:B0-----:R-:W-:Y:S02]  /*8fb0*/  @P4 IMAD.MOV.U32 R2, RZ, RZ, R12 ;  /* 0x000000ffff024224 */ /* 0x001fe400078e000c */
[----:B------:R-:W-:-:S05]  /*8fc0*/  @P4 IMAD.MOV.U32 R3, RZ, RZ, R13 ;  /* 0x000000ffff034224 */ /* 0x000fca00078e000d */
[----:B------:R0:W-:Y:S04]  /*8fd0*/  @P4 STG.E.U16 desc[UR12][R2.64+0xe2], R83 ;  /* 0x0000e25302004986 */ /* 0x0001e8000c10150c */
[----:B------:R1:W-:Y:S04]  /*8fe0*/  @P3 STG.E.U16 desc[UR12][R10.64+0xf0], R84 ;  /* 0x0000f0540a003986 */ /* 0x0003e8000c10150c */
[----:B------:R1:W-:Y:S01]  /*8ff0*/  @P1 STG.E.U16 desc[UR12][R10.64+0xf2], R85 ;  /* 0x0000f2550a001986 */ /* 0x0003e2000c10150c */
[----:B0-----:R-:W-:Y:S02]  /*9000*/  @P6 IMAD.MOV.U32 R2, RZ, RZ, R12 ;  /* 0x000000ffff026224 */ /* 0x001fe400078e000c */
[----:B------:R-:W-:-:S05]  /*9010*/  @P6 IMAD.MOV.U32 R3, RZ, RZ, R13 ;  /* 0x000000ffff036224 */ /* 0x000fca00078e000d */
[----:B------:R1:W-:Y:S01]  /*9020*/  @P6 STG.E.U16 desc[UR12][R2.64+0xf0], R86 ;  /* 0x0000f05602006986 */ /* 0x0003e2000c10150c */
[----:B------:R-:W-:Y:S05]  /*9030*/  @!P0 EXIT ;  /* 0x000000000000894d */ /* 0x000fea0003800000 */
[----:B------:R-:W-:-:S05]  /*9040*/  F2FP.F16.F32.PACK_AB R8, RZ, R8 ;  /* 0x00000008ff08723e */ /* 0x000fca00000000ff */
[----:B------:R-:W-:Y:S01]  /*9050*/  STG.E.U16 desc[UR12][R12.64+0xf2], R8 ;  /* 0x0000f2080c007986 */ /* 0x000fe2000c10150c */
[----:B------:R-:W-:Y:S05]  /*9060*/  EXIT ;  /* 0x000000000000794d */ /* 0x000fea0003800000 */
.L_x_9:
[----:B------:R-:W-:-:S13]  /*9070*/  ISETP.NE.AND P0, PT, R4, RZ, PT ;  /* 0x000000ff0400720c */ /* 0x000fda0003f05270 */
[----:B------:R-:W-:Y:S05]  /*9080*/  @P0 EXIT ;  /* 0x000000000000094d */ /* 0x000fea0003800000 */
[----:B------:R-:W-:Y:S01]  /*9090*/  ELECT P0, URZ, PT ;  /* 0x00000000003f782f */ /* 0x000fe20003800000 */
[----:B------:R-:W-:-:S12]  /*90a0*/  BSSY B0, `(.L_x_272) ;  /* 0x0000070000007945 */ /* 0x000fd80003800000 */
[----:B------:R-:W-:Y:S05]  /*90b0*/  @!P0 BRA `(.L_x_273) ;  /* 0x0000000400b88947 */ /* 0x000fea0003800000 */
[----:B------:R-:W-:Y:S02]  /*90c0*/  ISETP.GE.AND P0, PT, R2, 0x1, PT ;  /* 0x000000010200780c */ /* 0x000fe40003f06270 */
[----:B------:R-:W-:-:S04]  /*90d0*/  SHF.R.S32.HI R5, RZ, 0x1f, R6 ;  /* 0x0000001fff057819 */ /* 0x000fc80000011406 */
[----:B------:R-:W-:-:S07]  /*90e0*/  LEA.HI R4, R5, R6, RZ, 0x7 ;  /* 0x0000000605047211 */ /* 0x000fce00078f38ff */
[----:B------:R-:W-:Y:S05]  /*90f0*/  @!P0 BRA `(.L_x_273) ;  /* 0x0000000400a88947 */ /* 0x000fea0003800000 */
[----:B------:R-:W2:Y:S01]  /*9100*/  S2R R5, SR_CTAID.X ;  /* 0x0000000000057919 */ /* 0x000ea20000002500 */
[----:B------:R-:W-:Y:S01]  /*9110*/  LOP3.LUT R7, R4, 0xffffff80, RZ, 0xc0, !PT ;  /* 0xffffff8004077812 */ /* 0x000fe200078ec0ff */
[----:B------:R-:W-:Y:S01]  /*9120*/  ULDC UR4, c[0x0][0x384] ;  /* 0x0000e10000047ab9 */ /* 0x000fe20000000800 */
[----:B------:R-:W-:Y:S01]  /*9130*/  LOP3.LUT P0, RZ, R6, 0x1f, RZ, 0xc0, !PT ;  /* 0x0000001f06ff7812 */ /* 0x000fe2000780c0ff */
[----:B------:R-:W3:Y:S01]  /*9140*/  S2R R12, SR_CTAID.Y ;  /* 0x00000000000c7919 */ /* 0x000ee20000002600 */
[----:B------:R-:W-:Y:S01]  /*9150*/  IMAD R4, R10, R11, RZ ;  /* 0x0000000b0a047224 */ /* 0x000fe200078e02ff */
[----:B------:R-:W-:Y:S01]  /*9160*/  ULDC UR5, c[0x0][0x388] ;  /* 0x0000e20000057ab9 */ /* 0x000fe20000000800 */
[----:B------:R-:W-:Y:S01]  /*9170*/  IMAD.IADD R7, R6, 0x1, -R7 ;  /* 0x0000000106077824 */ /* 0x000fe200078e0a07 */
[----:B------:R-:W-:Y:S01]  /*9180*/  LOP3.LUT R20, R0, 0x2, RZ, 0xfc, !PT ;  /* 0x0000000200147812 */ /* 0x000fe200078efcff */
[----:B------:R-:W-:Y:S01]  /*9190*/  IMAD.MOV.U32 R6, RZ, RZ, RZ ;  /* 0x000000ffff067224 */ /* 0x000fe200078e00ff */
[----:B01---5:R-:W-:Y:S01]  /*91a0*/  CS2R R8, SRZ ;  /* 0x0000000000087805 */ /* 0x023fe2000001ff00 */
[----:B------:R-:W-:Y:S01]  /*91b0*/  IMAD.MOV.U32 R10, RZ, RZ, RZ ;  /* 0x000000ffff0a7224 */ /* 0x000fe200078e00ff */
[----:B------:R-:W-:Y:S01]  /*91c0*/  ISETP.NE.AND P1, PT, R7, RZ, PT ;  /* 0x000000ff0700720c */ /* 0x000fe20003f25270 */
[----:B------:R-:W-:Y:S01]  /*91d0*/  IMAD R4, R3, R4, 0x1 ;  /* 0x0000000103047424 */ /* 0x000fe200078e0204 */
[----:B------:R-:W-:Y:S01]  /*91e0*/  ISETP.NE.OR P0, PT, R7, RZ, !P0 ;  /* 0x000000ff0700720c */ /* 0x000fe20004705670 */
[----:B------:R-:W-:-:S02]  /*91f0*/  IMAD.MOV.U32 R7, RZ, RZ, 0x1 ;  /* 0x00000001ff077424 */ /* 0x000fc400078e00ff */
[----:B--2---:R-:W-:-:S04]  /*9200*/  IMAD.SHL.U32 R18, R5, 0x80, RZ ;  /* 0x0000008005127824 */ /* 0x004fc800078e00ff */
[----:B------:R-:W-:-:S04]  /*9210*/  IMAD.HI.U32 R5, R18, UR4, RZ ;  /* 0x0000000412057c27 */ /* 0x000fc8000f8e00ff */
[----:B---3--:R-:W-:Y:S01]  /*9220*/  IMAD.SHL.U32 R19, R12, 0x80, RZ ;  /* 0x000000800c137824 */ /* 0x008fe200078e00ff */
[----:B------:R-:W-:-:S07]  /*9230*/  SHF.R.U32.HI R5, RZ, UR5, R5 ;  /* 0x00000005ff057c19 */ /* 0x000fce0008011605 */
.L_x_277:
[----:B------:R-:W0:Y:S01]  /*9240*/  S2R R12, SR_CgaCtaId ;  /* 0x00000000000c7919 */ /* 0x000e220000008800 */
[----:B------:R-:W-:-:S04]  /*9250*/  MOV R11, 0x400 ;  /* 0x00000400000b7802 */ /* 0x000fc80000000f00 */
[----:B0-----:R-:W-:Y:S02]  /*9260*/  LEA R21, R12, R11, 0x18 ;  /* 0x0000000b0c157211 */ /* 0x001fe400078ec0ff */
[----:B------:R-:W-:-:S03]  /*9270*/  SHF.L.U32 R11, R7, 0x1f, RZ ;  /* 0x0000001f070b7819 */ /* 0x000fc600000006ff */
[----:B------:R-:W-:-:S07]  /*9280*/  IMAD R12, R6, 0x8, R21 ;  /* 0x00000008060c7824 */ /* 0x000fce00078e0215 */
.L_x_274:
[----:B0-----:R0:W1:Y:S02]  /*9290*/  SYNCS.PHASECHK.TRANS64.TRYWAIT P2, [R12+URZ+0x38038], R11 ;  /* 0x0380380b0c0075a7 */ /* 0x001064000804017f */
[----:B-1----:R-:W-:Y:S05]  /*92a0*/  @!P2 NANOSLEEP.SYNCS 0x989680 ;  /* 0x009896800000a95d */ /* 0x002fea0003900000 */
[----:B------:R-:W1:Y:S02]  /*92b0*/  @!P2 SYNCS.PHASECHK.TRANS64 P2, [R12+URZ+0x38038], R11 ;  /* 0x0380380b0c00a5a7 */ /* 0x000e64000804007f */
[----:B-1----:R-:W-:Y:S05]  /*92c0*/  @!P2 BRA `(.L_x_274) ;  /* 0xfffffffc00f0a947 */ /* 0x002fea000383ffff */
[----:B0-----:R-:W0:Y:S02]  /*92d0*/  @!P1 LDC R11, c[0x0][0x500] ;  /* 0x00014000ff0b9b82 */ /* 0x001e240000000800 */
[----:B0-----:R0:W-:Y:S02]  /*92e0*/  @!P1 SYNCS.ARRIVE.TRANS64 RZ, [R12+URZ+0x38000], R11 ;  /* 0x0380000b0cff99a7 */ /* 0x0011e4000800003f */
[----:B0-----:R-:W-:-:S04]  /*92f0*/  PRMT R11, R20, 0x9910, RZ ;  /* 0x00009910140b7816 */ /* 0x001fc800000000ff */
[----:B------:R-:W-:-:S13]  /*9300*/  ISETP.NE.AND P2, PT, R11, 0x2, PT ;  /* 0x000000020b00780c */ /* 0x000fda0003f45270 */
[----:B------:R-:W-:Y:S05]  /*9310*/  @P2 BRA `(.L_x_275) ;  /* 0x0000000000042947 */ /* 0x000fea0003800000 */
[----:B------:R-:W-:Y:S01]  /*9320*/  BPT.TRAP 0x1 ;  /* 0x000000040000795c */ /* 0x000fe20000300000 */
.L_x_275:
[----:B------:R-:W-:Y:S05]  /*9330*/  @P0 BRA `(.L_x_276) ;  /* 0x0000000000040947 */ /* 0x000fea0003800000 */
[----:B------:R-:W-:Y:S01]  /*9340*/  BPT.TRAP 0x1 ;  /* 0x000000040000795c */ /* 0x000fe20000300000 */
.L_x_276:
[----:B------:R-:W0:Y:S01]  /*9350*/  LDC R13, c[0x0][0x380] ;  /* 0x0000e000ff0d7b82 */ /* 0x000e220000000800 */
[----:B------:R-:W-:Y:S01]  /*9360*/  R2UR UR4, R5 ;  /* 0x00000000050472ca */ /* 0x000fe200000e0000 */
[----:B------:R-:W-:Y:S01]  /*9370*/  ULDC UR20, c[0x0][0x38c] ;  /* 0x0000e30000147ab9 */ /* 0x000fe20000000800 */
[----:B------:R-:W-:Y:S01]  /*9380*/  R2UR UR5, R18 ;  /* 0x00000000120572ca */ /* 0x000fe200000e0000 */
[----:B------:R-:W-:Y:S01]  /*9390*/  UISETP.NE.AND UP0, UPT, UR20, 0x1, UPT ;  /* 0x000000011400788c */ /* 0x000fe2000bf05270 */
[----:B------:R-:W-:Y:S01]  /*93a0*/  R2UR UR17, R12 ;  /* 0x000000000c1172ca */ /* 0x000fe200000e0000 */
[C---:B------:R-:W-:Y:S01]  /*93b0*/  VIADD R12, R10.reuse, 0x1 ;  /* 0x000000010a0c7836 */ /* 0x040fe20000000000 */
[----:B------:R-:W-:Y:S01]  /*93c0*/  R2UR UR18, R10 ;  /* 0x000000000a1272ca */ /* 0x000fe200000e0000 */
[----:B------:R-:W1:Y:S01]  /*93d0*/  LDC.64 R14, c[0x0][0x3b8] ;  /* 0x0000ee00ff0e7b82 */ /* 0x000e620000000a00 */
[----:B------:R-:W-:Y:S01]  /*93e0*/  R2UR UR10, R21 ;  /* 0x00000000150a72ca */ /* 0x000fe200000e0000 */
[----:B------:R-:W-:Y:S01]  /*93f0*/  VIADD R4, R4, 0xffffffff ;  /* 0xffffffff04047836 */ /* 0x000fe20000000000 */
[----:B------:R-:W-:Y:S01]  /*9400*/  R2UR UR16, R6 ;  /* 0x00000000061072ca */ /* 0x000fe200000e0000 */
[----:B------:R-:W-:Y:S01]  /*9410*/  ULDC.64 UR24, c[0x0][0x198] ;  /* 0x0000660000187ab9 */ /* 0x000fe20000000a00 */
[----:B------:R-:W-:Y:S01]  /*9420*/  R2UR UR12, R9 ;  /* 0x00000000090c72ca */ /* 0x000fe200000e0000 */
[----:B------:R-:W-:Y:S01]  /*9430*/  ULDC.64 UR14, c[0x0][0x3b0] ;  /* 0x0000ec00000e7ab9 */ /* 0x000fe20000000a00 */
[----:B------:R-:W-:Y:S01]  /*9440*/  @UP0 ULDC.64 UR8, c[0x0][0x390] ;  /* 0x0000e40000080ab9 */ /* 0x000fe20000000a00 */
[----:B------:R-:W1:Y:S01]  /*9450*/  LDC.64 R16, c[0x0][0x3d8] ;  /* 0x0000f600ff107b82 */ /* 0x000e620000000a00 */
[----:B------:R-:W-:Y:S01]  /*9460*/  R2UR UR11, R19 ;  /* 0x00000000130b72ca */ /* 0x000fe200000e0000 */
[----:B------:R-:W-:Y:S01]  /*9470*/  ULDC.64 UR22, c[0x0][0x3d0] ;  /* 0x0000f40000167ab9 */ /* 0x000fe20000000a00 */
[----:B------:R-:W-:Y:S01]  /*9480*/  R2UR UR13, R8 ;  /* 0x00000000080d72ca */ /* 0x000fe200000e0000 */
[----:B------:R-:W-:Y:S01]  /*9490*/  VIADD R6, R6, 0x1 ;  /* 0x0000000106067836 */ /* 0x000fe20000000000 */
[----:B------:R-:W-:Y:S01]  /*94a0*/  ISETP.GT.AND P5, PT, R4, 0x1, PT ;  /* 0x000000010400780c */ /* 0x000fe20003fa4270 */
[----:B------:R-:W-:Y:S01]  /*94b0*/  USHF.L.U32 UR18, UR18, 0x6, URZ ;  /* 0x0000000612127899 */ /* 0x000fe2000800063f */
[----:B0-----:R-:W-:Y:S01]  /*94c0*/  ISETP.NE.AND P2, PT, R13, 0x1, PT ;  /* 0x000000010d00780c */ /* 0x001fe20003f45270 */
[----:B------:R-:W-:Y:S01]  /*94d0*/  ULEA UR16, UR16, UR10, 0xe ;  /* 0x0000000a10107291 */ /* 0x000fe2000f8e703f */
[C---:B------:R-:W-:Y:S01]  /*94e0*/  ISETP.NE.AND P4, PT, R6.reuse, 0x7, PT ;  /* 0x000000070600780c */ /* 0x040fe20003f85270 */
[----:B------:R-:W-:Y:S01]  /*94f0*/  UIADD3 UR17, UR17, 0x38000, URZ ;  /* 0x0003800011117890 */ /* 0x000fe2000fffe03f */
[----:B------:R-:W-:Y:S01]  /*9500*/  UMOV UR26, 0x0 ;  /* 0x00000000001a7882 */ /* 0x000fe20000000000 */
[----:B------:R-:W-:Y:S01]  /*9510*/  UMOV UR27, 0x10000000 ;  /* 0x10000000001b7882 */ /* 0x000fe20000000000 */
[----:B------:R-:W-:Y:S01]  /*9520*/  UMOV UR10, UR18 ;  /* 0x00000012000a7c82 */ /* 0x000fe20008000000 */
[----:B------:R-:W-:-:S06]  /*9530*/  SEL R6, R6, RZ, P4 ;  /* 0x000000ff06067207 */ /* 0x000fcc0002000000 */
[----:B------:R-:W-:Y:S01]  /*9540*/  @P2 IMAD.U32 R11, RZ, RZ, UR4 ;  /* 0x00000004ff0b2e24 */ /* 0x000fe2000f8e00ff */
[----:B------:R-:W-:Y:S01]  /*9550*/  UIADD3 UR4, UP1, UR24, 0xf0, URZ ;  /* 0x000000f018047890 */ /* 0x000fe2000ff3e03f */
[----:B-1----:R-:W-:Y:S01]  /*9560*/  IMAD R10, R8, R15, R17 ;  /* 0x0000000f080a7224 */ /* 0x002fe200078e0211 */
[----:B------:R-:W-:Y:S02]  /*9570*/  UIADD3 UR24, UP2, UR24, 0x1f0, URZ ;  /* 0x000001f018187890 */ /* 0x000fe4000ff5e03f */
[----:B------:R-:W-:Y:S01]  /*9580*/  @P2 R2UR UR5, R11 ;  /* 0x000000000b0522ca */ /* 0x000fe200000e0000 */
[----:B------:R-:W-:Y:S01]  /*9590*/  IMAD R11, R9, R14, R16 ;  /* 0x0000000e090b7224 */ /* 0x000fe200078e0210 */
[----:B------:R-:W-:Y:S01]  /*95a0*/  ISETP.NE.AND P2, PT, R12, R3, PT ;  /* 0x000000030c00720c */ /* 0x000fe20003f45270 */
[----:B------:R-:W0:Y:S03]  /*95b0*/  LDC R14, c[0x0][0x3c8] ;  /* 0x0000f200ff0e7b82 */ /* 0x000e260000000800 */
[----:B------:R-:W-:Y:S01]  /*95c0*/  PRMT R10, R11, 0x40, R10 ;  /* 0x000000400b0a7816 */ /* 0x000fe2000000000a */
[----:B------:R-:W-:-:S06]  /*95d0*/  VIADD R11, R9, 0x1 ;  /* 0x00000001090b7836 */ /* 0x000fcc0000000000 */
[----:B------:R-:W-:Y:S02]  /*95e0*/  UIADD3 UR6, -UR5, URZ, URZ ;  /* 0x0000003f05067290 */ /* 0x000fe4000fffe13f */
[----:B------:R-:W-:Y:S01]  /*95f0*/  UMOV UR21, UR5 ;  /* 0x0000000500157c82 */ /* 0x000fe20008000000 */
[----:B------:R-:W-:-:S03]  /*9600*/  @P2 IMAD.MOV R11, RZ, RZ, R9 ;  /* 0x000000ffff0b2224 */ /* 0x000fc600078e0209 */
[----:B------:R-:W-:Y:S01]  /*9610*/  IMAD R13, R13, UR6, R18 ;  /* 0x000000060d0d7c24 */ /* 0x000fe2000f8e0212 */
[----:B------:R-:W-:Y:S02]  /*9620*/  UIMAD.WIDE.U32 UR6, UR5, UR8, URZ ;  /* 0x00000008050672a5 */ /* 0x000fe4000f8e003f */
[----:B------:R-:W-:Y:S02]  /*9630*/  UIADD3 UR8, UR16, 0x1c000, URZ ;  /* 0x0001c00010087890 */ /* 0x000fe4000fffe03f */
[----:B------:R-:W-:Y:S01]  /*9640*/  @UP0 USHF.R.U32.HI UR21, URZ, UR9, UR7 ;  /* 0x000000093f150299 */ /* 0x000fe20008011607 */
[----:B------:R-:W-:Y:S01]  /*9650*/  R2UR UR19, R13 ;  /* 0x000000000d1372ca */ /* 0x000fe200000e0000 */
[----:B------:R-:W-:Y:S01]  /*9660*/  VIADD R13, R8, 0x1 ;  /* 0x00000001080d7836 */ /* 0x000fe20000000000 */
[----:B------:R-:W-:Y:S01]  /*9670*/  R2UR UR7, R10 ;  /* 0x000000000a0772ca */ /* 0x000fe200000e0000 */
[----:B------:R-:W-:Y:S01]  /*9680*/  UIADD3 UR6, -UR21, URZ, URZ ;  /* 0x0000003f15067290 */ /* 0x000fe2000fffe13f */
[C---:B0-----:R-:W-:Y:S01]  /*9690*/  ISETP.NE.AND P3, PT, R11.reuse, R14, PT ;  /* 0x0000000e0b00720c */ /* 0x041fe20003f65270 */
[----:B------:R-:W-:Y:S01]  /*96a0*/  UMOV UR9, UR17 ;  /* 0x0000001100097c82 */ /* 0x000fe20008000000 */
[----:B------:R-:W-:Y:S01]  /*96b0*/  SEL R10, RZ, 0x1, P4 ;  /* 0x00000001ff0a7807 */ /* 0x000fe20002000000 */
[----:B------:R-:W-:Y:S01]  /*96c0*/  UIMAD UR20, UR20, UR6, UR5 ;  /* 0x00000006141472a4 */ /* 0x000fe2000f8e0205 */
[----:B------:R-:W-:Y:S01]  /*96d0*/  SEL R9, R11, RZ, P3 ;  /* 0x000000ff0b097207 */ /* 0x000fe20001800000 */
[----:B------:R-:W-:Y:S01]  /*96e0*/  UIADD3.X UR5, URZ, UR25, URZ, UP1, !UPT ;  /* 0x000000193f057290 */ /* 0x000fe20008ffe43f */
[----:B------:R-:W-:Y:S01]  /*96f0*/  LOP3.LUT R7, R7, R10, RZ, 0x3c, !PT ;  /* 0x0000000a07077212 */ /* 0x000fe200078e3cff */
[----:B------:R-:W-:Y:S01]  /*9700*/  UIMAD UR20, UR20, UR15, UR23 ;  /* 0x0000000f141472a4 */ /* 0x000fe2000f8e0217 */
[----:B------:R-:W-:Y:S01]  /*9710*/  SEL R10, R12, RZ, P2 ;  /* 0x000000ff0c0a7207 */ /* 0x000fe20001000000 */
[----:B------:R-:W-:-:S02]  /*9720*/  UIMAD UR19, UR19, UR14, UR22 ;  /* 0x0000000e131372a4 */ /* 0x000fc4000f8e0216 */
[----:B------:R-:W-:Y:S02]  /*9730*/  UPRMT UR6, UR7, 0x5410, URZ ;  /* 0x0000541007067896 */ /* 0x000fe4000800003f */
[----:B------:R-:W-:Y:S01]  /*9740*/  UIADD3.X UR25, URZ, UR25, URZ, UP2, !UPT ;  /* 0x000000193f197290 */ /* 0x000fe200097fe43f */
[----:B------:R-:W-:-:S04]  /*9750*/  @P3 IMAD.MOV R13, RZ, RZ, R8 ;  /* 0x000000ffff0d3224 */ /* 0x000fc800078e0208 */
[----:B------:R-:W-:Y:S02]  /*9760*/  IMAD.MOV.U32 R8, RZ, RZ, R13 ;  /* 0x000000ffff087224 */ /* 0x000fe400078e000d */
[----:B------:R2:W-:Y:S02]  /*9770*/  UTMALDG.4D.IM2COL [UR16], [UR4], UR6 ;  /* 0x00000010040073b4 */ /* 0x0005e40008058006 */
[----:B------:R2:W-:Y:S02]  /*9780*/  UTMALDG.4D [UR8], [UR24], desc[UR26] ;  /* 0x00001a08180075b4 */ /* 0x0005e40008019000 */
[----:B--2---:R-:W-:Y:S05]  /*9790*/  @P5 BRA `(.L_x_277) ;  /* 0xfffffff800a85947 */ /* 0x004fea000383ffff */
.L_x_273:
[----:B------:R-:W-:Y:S05]  /*97a0*/  BSYNC B0 ;  /* 0x0000000000007941 */ /* 0x000fea0003800000 */
.L_x_272:
[----:B------:R-:W-:Y:S01]  /*97b0*/  ISETP.GE.U32.AND P0, PT, R2, 0x7, PT ;  /* 0x000000070200780c */ /* 0x000fe20003f06070 */
[----:B------:R-:W-:-:S12]  /*97c0*/  IMAD.MOV.U32 R3, RZ, RZ, 0x1 ;  /* 0x00000001ff037424 */ /* 0x000fd800078e00ff */
[----:B------:R-:W-:Y:S05]  /*97d0*/  @!P0 BRA `(.L_x_278) ;  /* 0x00000000001c8947 */ /* 0x000fea0003800000 */
[----:B------:R-:W-:-:S04]  /*97e0*/  IMAD.WIDE.U32 R4, R2, 0x24924925, RZ ;  /* 0x2492492502047825 */ /* 0x000fc800078e00ff */
[----:B------:R-:W-:-:S05]  /*97f0*/  IMAD.IADD R3, R2, 0x1, -R5 ;  /* 0x0000000102037824 */ /* 0x000fca00078e0a05 */
[----:B------:R-:W-:-:S04]  /*9800*/  LEA.HI R3, R3, R5, RZ, 0x1f ;  /* 0x0000000503037211 */ /* 0x000fc800078ff8ff */
[----:B------:R-:W-:-:S04]  /*9810*/  SHF.R.U32.HI R3, RZ, 0x2, R3 ;  /* 0x00000002ff037819 */ /* 0x000fc80000011603 */
[----:B------:R-:W-:-:S04]  /*9820*/  LOP3.LUT R3, R3, 0x1, RZ, 0xc0, !PT ;  /* 0x0000000103037812 */ /* 0x000fc800078ec0ff */
[----:B------:R-:W-:-:S04]  /*9830*/  ISETP.NE.U32.AND P0, PT, R3, 0x1, PT ;  /* 0x000000010300780c */ /* 0x000fc80003f05070 */
[----:B------:R-:W-:-:S09]  /*9840*/  SEL R3, RZ, 0x1, !P0 ;  /* 0x00000001ff037807 */ /* 0x000fd20004000000 */
.L_x_278:
[----:B------:R-:W-:Y:S05]  /*9850*/  WARPSYNC.ALL ;  /* 0x0000000000007948 */ /* 0x000fea0003800000 */
[----:B------:R-:W-:-:S13]  /*9860*/  ELECT P0, URZ, PT ;  /* 0x00000000003f782f */ /* 0x000fda0003800000 */
[----:B------:R-:W-:Y:S05]  /*9870*/  @!P0 EXIT ;  /* 0x000000000000894d */ /* 0x000fea0003800000 */
[----:B------:R-:W-:-:S04]  /*9880*/  LOP3.LUT R0, R0, 0x2, RZ, 0xfc, !PT ;  /* 0x0000000200007812 */ /* 0x000fc800078efcff */
[----:B------:R-:W-:-:S13]  /*9890*/  ISETP.NE.AND P0, PT, R0, 0x3, PT ;  /* 0x000000030000780c */ /* 0x000fda0003f05270 */
[----:B------:R-:W-:Y:S05]  /*98a0*/  @!P0 BRA `(.L_x_279) ;  /* 0x0000000000048947 */ /* 0x000fea0003800000 */
[----:B------:R-:W-:Y:S01]  /*98b0*/  BPT.TRAP 0x1 ;  /* 0x000000040000795c */ /* 0x000fe20000300000 */
.L_x_279:
[----:B------:R-:W2:Y:S01]  /*98c0*/  S2R R7, SR_CgaCtaId ;  /* 0x0000000000077919 */ /* 0x000ea20000008800 */
[----:B------:R-:W-:Y:S01]  /*98d0*/  IMAD.WIDE.U32 R4, R2, 0x24924925, RZ ;  /* 0x2492492502047825 */ /* 0x000fe200078e00ff */
[----:B------:R-:W-:-:S03]  /*98e0*/  MOV R0, 0x400 ;  /* 0x0000040000007802 */ /* 0x000fc60000000f00 */
[----:B------:R-:W-:-:S05]  /*98f0*/  IMAD.IADD R4, R2, 0x1, -R5 ;  /* 0x0000000102047824 */ /* 0x000fca00078e0a05 */
[----:B------:R-:W-:-:S04]  /*9900*/  LEA.HI R4, R4, R5, RZ, 0x1f ;  /* 0x0000000504047211 */ /* 0x000fc800078ff8ff */
[----:B------:R-:W-:-:S05]  /*9910*/  SHF.R.U32.HI R5, RZ, 0x2, R4 ;  /* 0x00000002ff057819 */ /* 0x000fca0000011604 */
[----:B------:R-:W-:Y:S01]  /*9920*/  IMAD R2, R5, -0x7, R2 ;  /* 0xfffffff905027824 */ /* 0x000fe200078e0202 */
[----:B--2---:R-:W-:Y:S02]  /*9930*/  LEA R0, R7, R0, 0x18 ;  /* 0x0000000007007211 */ /* 0x004fe400078ec0ff */
[----:B------:R-:W-:-:S03]  /*9940*/  SHF.L.U32 R7, R3, 0x1f, RZ ;  /* 0x0000001f03077819 */ /* 0x000fc600000006ff */
[----:B------:R-:W-:-:S04]  /*9950*/  VIADD R5, R0, 0x38038 ;  /* 0x0003803800057836 */ /* 0x000fc80000000000 */
[----:B------:R-:W-:-:S07]  /*9960*/  IMAD R0, R2, 0x8, R5 ;  /* 0x0000000802007824 */ /* 0x000fce00078e0205 */
.L_x_280:
[----:B--2---:R2:W3:Y:S02]  /*9970*/  SYNCS.PHASECHK.TRANS64.TRYWAIT P0, [R0+URZ], R7 ;  /* 0x00000007000075a7 */ /* 0x0044e4000800017f */
[----:B---3--:R-:W-:Y:S05]  /*9980*/  @!P0 NANOSLEEP.SYNCS 0x989680 ;  /* 0x009896800000895d */ /* 0x008fea0003900000 */
[----:B------:R-:W3:Y:S02]  /*9990*/  @!P0 SYNCS.PHASECHK.TRANS64 P0, [R0+URZ], R7 ;  /* 0x00000007000085a7 */ /* 0x000ee4000800007f */
[----:B---3--:R-:W-:Y:S05]  /*99a0*/  @!P0 BRA `(.L_x_280) ;  /* 0xfffffffc00f08947 */ /* 0x008fea000383ffff */
[----:B------:R-:W-:-:S05]  /*99b0*/  VIADD R2, R2, 0x1 ;  /* 0x0000000102027836 */ /* 0x000fca0000000000 */
[----:B------:R-:W-:-:S04]  /*99c0*/  ISETP.NE.AND P0, PT, R2, 0x7, PT ;  /* 0x000000070200780c */ /* 0x000fc80003f05270 */
[----:B--2---:R-:W-:Y:S02]  /*99d0*/  SEL R0, RZ, 0x1, P0 ;  /* 0x00000001ff007807 */ /* 0x004fe40000000000 */
[----:B------:R-:W-:Y:S02]  /*99e0*/  SEL R2, R2, RZ, P0 ;  /* 0x000000ff02027207 */ /* 0x000fe40000000000 */
[----:B------:R-:W-:-:S03]  /*99f0*/  LOP3.LUT R7, R3, R0, RZ, 0x3c, !PT ;  /* 0x0000000003077212 */ /* 0x000fc600078e3cff */
[----:B------:R-:W-:Y:S01]  /*9a00*/  IMAD R0, R2, 0x8, R5 ;  /* 0x0000000802007824 */ /* 0x000fe200078e0205 */
[----:B------:R-:W-:-:S07]  /*9a10*/  SHF.L.U32 R3, R7, 0x1f, RZ ;  /* 0x0000001f07037819 */ /* 0x000fce00000006ff */
.L_x_281:
        /* <DEDUP_REMOVED lines=11> */
.L_x_282:
        /* <DEDUP_REMOVED lines=11> */
.L_x_283:
        /* <DEDUP_REMOVED lines=11> */
.L_x_284:
        /* <DEDUP_REMOVED lines=11> */
.L_x_285:
        /* <DEDUP_REMOVED lines=11> */
.L_x_286:
[----:B--2---:R2:W3:Y:S02]  /*9d90*/  SYNCS.PHASECHK.TRANS64.TRYWAIT P0, [R2+URZ], R3 ;  /* 0x00000003020075a7 */ /* 0x0044e4000800017f */
[----:B---3--:R-:W-:Y:S05]  /*9da0*/  @!P0 NANOSLEEP.SYNCS 0x989680 ;  /* 0x009896800000895d */ /* 0x008fea0003900000 */
[----:B------:R-:W3:Y:S02]  /*9db0*/  @!P0 SYNCS.PHASECHK.TRANS64 P0, [R2+URZ], R3 ;  /* 0x00000003020085a7 */ /* 0x000ee4000800007f */
[----:B---3--:R-:W-:Y:S05]  /*9dc0*/  @P0 EXIT ;  /* 0x000000000000094d */ /* 0x008fea0003800000 */
[----:B------:R-:W-:Y:S05]  /*9dd0*/  BRA `(.L_x_286) ;  /* 0xfffffffc00ec7947 */ /* 0x000fea000383ffff */
.L_x_287:
[----:B------:R-:W-:-:S00]  /*9de0*/  BRA `(.L_x_287) ;  /* 0xfffffffc00fc7947 */ /* 0x000fc0000383ffff */
[----:B------:R-:W-:-:S00]  /*9df0*/  NOP ;  /* 0x0000000000007918 */ /* 0x000fc00000000000 */
        /* <DEDUP_REMOVED lines=8> */
.L_x_288:


//--------------------- .nv.shared._ZN7cutlass13device_kernelINS_4conv6kernel13ConvUniversalINS1_16ConvProblemShapeILNS1_8OperatorE0ELi2EEENS1_10collective14CollectiveConvINS1_46MainloopSm90TmaGmmaWarpSpecializedImplicitGemmILS5_0ELi7ELi2EN4cute5tupleIJNSA_1CILi1EEESD_SD_EEENS1_36KernelImplicitTmaWarpSpecializedSm90ELi1EEENSB_IJNSC_ILi128EEESH_NSB_IJNSC_ILi64EEEEEEEEENS_6half_tESL_NSA_8TiledMMAINSA_8MMA_AtomIJNSA_4SM904GMMA26MMA_64x128x16_F32F16F16_SSILNSP_5MajorE0ELSR_0ELNSP_7ScaleInE1ELSS_1EEEEEENSA_6LayoutISE_NSB_IJNSC_ILi0EEESW_SW_EEEEENSB_IJNSA_10UnderscoreESZ_SZ_EEEEENS7_6detail26Sm90ImplicitGemmTileTraitsINSA_20SM90_TMA_LOAD_IM2COLENSA_14ComposedLayoutINSA_7SwizzleILi3ELi4ELi3EEENSA_18smem_ptr_flag_bitsILi16EEENSV_INSB_IJNSB_IJNSC_ILi8EEENSC_ILi16EEEEEENSB_IJSI_SD_EEENSB_IJSD_NSC_ILi7EEEEEEEEENSB_IJNSB_IJSI_NSC_ILi512EEEEEENSB_IJSD_SW_EEENSB_IJSW_NSC_ILi8192EEEEEEEEEEEEEvEENS13_INSA_13SM90_TMA_LOADES1O_vEEEENS_8epilogue10collective6detail29Sm90TmaWarpSpecializedAdapterINS1U_15DefaultEpilogueISL_NSB_IJNSB_IJlllEEESD_SW_EEES1Z_NS1T_6thread17LinearCombinationISL_Li1EffLNS20_9ScaleType4KindE0ELNS_15FloatRoundStyleE2ESL_EENS_4gemm15EpilogueDefaultEEEEEvvEEEEvNT_6ParamsE --------------------------
	.section	.nv.shared._ZN7cutlass13device_kernelINS_4conv6kernel13ConvUniversalINS1_16ConvProblemShapeILNS1_8OperatorE0ELi2EEENS1_10collective14CollectiveConvINS1_46MainloopSm90TmaGmmaWarpSpecializedImplicitGemmILS5_0ELi7ELi2EN4cute5tupleIJNSA_1CILi1EEESD_SD_EEENS1_36KernelImplicitTmaWarpSpecializedSm90ELi1EEENSB_IJNSC_ILi128EEESH_NSB_IJNSC_ILi64EEEEEEEEENS_6half_tESL_NSA_8TiledMMAINSA_8MMA_AtomIJNSA_4SM904GMMA26MMA_64x128x16_F32F16F16_SSILNSP_5MajorE0ELSR_0ELNSP_7ScaleInE1ELSS_1EEEEEENSA_6LayoutISE_NSB_IJNSC_ILi0EEESW_SW_EEEEENSB_IJNSA_10UnderscoreESZ_SZ_EEEEENS7_6detail26Sm90ImplicitGemmTileTraitsINSA_20SM90_TMA_LOAD_IM2COLENSA_14ComposedLayoutINSA_7SwizzleILi3ELi4ELi3EEENSA_18smem_ptr_flag_bitsILi16EEENSV_INSB_IJNSB_IJNSC_ILi8EEENSC_ILi16EEEEEENSB_IJSI_SD_EEENSB_IJSD_NSC_ILi7EEEEEEEEENSB_IJNSB_IJSI_NSC_ILi512EEEEEENSB_IJSD_SW_EEENSB_IJSW_NSC_ILi8192EEEEEEEEEEEEEvEENS13_INSA_13SM90_TMA_LOADES1O_vEEEENS_8epilogue10collective6detail29Sm90TmaWarpSpecializedAdapterINS1U_15DefaultEpilogueISL_NSB_IJNSB_IJlllEEESD_SW_EEES1Z_NS1T_6thread17LinearCombinationISL_Li1EffLNS20_9ScaleType4KindE0ELNS_15FloatRoundStyleE2ESL_EENS_4gemm15EpilogueDefaultEEEEEvvEEEEvNT_6ParamsE,"aw",@nobits
	.sectionflags	@""
	.align	16
	.zero		1024


//--------------------- .nv.shared.reserved.0     --------------------------
	.section	.nv.shared.reserved.0,"aw",@nobits
	.weak		__nv_reservedSMEM_offset_0_alias
	.size		__nv_reservedSMEM_offset_0_alias, 0, 0
	.other		__nv_reservedSMEM_offset_0_alias,@"STO_CUDA_RESERVED_SHARED STV_DEFAULT"
__nv_reservedSMEM_offset_0_alias:
	.zero		0


//--------------------- .nv.global                --------------------------
	.section	.nv.global,"aw",@nobits
.nv.global:
	.type		_ZN39_INTERNAL_543731ac_4_k_cu_98eef39b_36774cute1_E,@object
	.size		_ZN39_INTERNAL_543731ac_4_k_cu_98eef39b_36774cute1_E,(_ZN39_INTERNAL_543731ac_4_k_cu_98eef39b_36774cuda3std3__45__cpo6cbeginE - _ZN39_INTERNAL_543731ac_4_k_cu_98eef39b_36774cute1_E)
_ZN39_INTERNAL_543731ac_4_k_cu_98eef39b_36774cute1_E:
	.zero		1
	.type		_ZN39_INTERNAL_543731ac_4_k_cu_98eef39b_36774cuda3std3__45__cpo6cbeginE,@object
	.size		_ZN39_INTERNAL_543731ac_4_k_cu_98eef39b_36774cuda3std3__45__cpo6cbeginE,(_ZN39_INTERNAL_543731ac_4_k_cu_98eef39b_36774cuda3std3__48in_placeE - _ZN39_INTERNAL_543731ac_4_k_cu_98eef39b_36774cuda3std3__45__cpo6cbeginE)
_ZN39_INTERNAL_543731ac_4_k_cu_98eef39b_36774cuda3std3__45__cpo6cbeginE:
	.zero		1
	.type		_ZN39_INTERNAL_543731ac_4_k_cu_98eef39b_36774cuda3std3__48in_placeE,@object
	.size		_ZN39_INTERNAL_543731ac_4_k_cu_98eef39b_36774cuda3std3__48in_placeE,(_ZN39_INTERNAL_543731ac_4_k_cu_98eef39b_36774cuda3std6ranges3__45__cpo9iter_moveE - _ZN39_INTERNAL_543731ac_4_k_cu_98eef39b_36774cuda3std3__48in_placeE)
_ZN39_INTERNAL_543731ac_4_k_cu_98eef39b_36774cuda3std3__48in_placeE:
	.zero		1
	.type		_ZN39_INTERNAL_543731ac_4_k_cu_98eef39b_36774cuda3std6ranges3__45__cpo9iter_moveE,@object
	.size		_ZN39_INTERNAL_543731ac_4_k_cu_98eef39b_36774cuda3std6ranges3__45__cpo9iter_moveE,(_ZN39_INTERNAL_543731ac_4_k_cu_98eef39b_36774cuda3std3__45__cpo5beginE - _ZN39_INTERNAL_543731ac_4_k_cu_98eef39b_36774cuda3std6ranges3__45__cpo9iter_moveE)
_ZN39_INTERNAL_543731ac_4_k_cu_98eef39b_36774cuda3std6ranges3__45__cpo9iter_moveE:
	.zero		1
	.type		_ZN39_INTERNAL_543731ac_4_k_cu_98eef39b_36774cuda3std3__45__cpo5beginE,@object
	.size		_ZN39_INTERNAL_543731ac_4_k_cu_98eef39b_36774cuda3std3__45__cpo5beginE,(_ZN39_INTERNAL_543731ac_4_k_cu_98eef39b_36774cuda3std3__441_GLOBAL__N__543731ac_4_k_cu_98eef39b_36776ignoreE - _ZN39_INTERNAL_543731ac_4_k_cu_98eef39b_36774cuda3std3__45__cpo5beginE)
_ZN39_INTERNAL_543731ac_4_k_cu_98eef39b_36774cuda3std3__45__cpo5beginE:
	.zero		1
	.type		_ZN39_INTERNAL_543731ac_4_k_cu_98eef39b_36774cuda3std3__441_GLOBAL__N__543731ac_4_k_cu_98eef39b_36776ignoreE,@object
	.size		_ZN39_INTERNAL_543731ac_4_k_cu_98eef39b_36774cuda3std3__441_GLOBAL__N__543731ac_4_k_cu_98eef39b_36776ignoreE,(_ZN39_INTERNAL_543731ac_4_k_cu_98eef39b_36774cute7productE - _ZN39_INTERNAL_543731ac_4_k_cu_98eef39b_36774cuda3std3__441_GLOBAL__N__543731ac_4_k_cu_98eef39b_36776ignoreE)
_ZN39_INTERNAL_543731ac_4_k_cu_98eef39b_36774cuda3std3__441_GLOBAL__N__543731ac_4_k_cu_98eef39b_36776ignoreE:
	.zero		1
	.type		_ZN39_INTERNAL_543731ac_4_k_cu_98eef39b_36774cute7productE,@object
	.size		_ZN39_INTERNAL_543731ac_4_k_cu_98eef39b_36774cute7productE,(_ZN39_INTERNAL_543731ac_4_k_cu_98eef39b_36774cuda3std3__45__cpo3endE - _ZN39_INTERNAL_543731ac_4_k_cu_98eef39b_36774cute7productE)
_ZN39_INTERNAL_543731ac_4_k_cu_98eef39b_36774cute7productE:
	.zero		1
	.type		_ZN39_INTERNAL_543731ac_4_k_cu_98eef39b_36774cuda3std3__45__cpo3endE,@object
	.size		_ZN39_INTERNAL_543731ac_4_k_cu_98eef39b_36774cuda3std3__45__cpo3endE,(_ZN39_INTERNAL_543731ac_4_k_cu_98eef39b_36774cuda3std3__419piecewise_constructE - _ZN39_INTERNAL_543731ac_4_k_cu_98eef39b_36774cuda3std3__45__cpo3endE)
_ZN39_INTERNAL_543731ac_4_k_cu_98eef39b_36774cuda3std3__45__cpo3endE:
	.zero		1
	.type		_ZN39_INTERNAL_543731ac_4_k_cu_98eef39b_36774cuda3std3__419piecewise_constructE,@object
	.size		_ZN39_INTERNAL_543731ac_4_k_cu_98eef39b_36774cuda3std3__419piecewise_constructE,(_ZN39_INTERNAL_543731ac_4_k_cu_98eef39b_36774cuda3std3__45__cpo4cendE - _ZN39_INTERNAL_543731ac_4_k_cu_98eef39b_36774cuda3std3__419piecewise_constructE)
_ZN39_INTERNAL_543731ac_4_k_cu_98eef39b_36774cuda3std3__419piecewise_constructE:
	.zero		1
	.type		_ZN39_INTERNAL_543731ac_4_k_cu_98eef39b_36774cuda3std3__45__cpo4cendE,@object
	.size		_ZN39_INTERNAL_543731ac_4_k_cu_98eef39b_36774cuda3std3__45__cpo4cendE,(_ZN39_INTERNAL_543731ac_4_k_cu_98eef39b_36774cuda3std6ranges3__45__cpo4swapE - _ZN39_INTERNAL_543731ac_4_k_cu_98eef39b_36774cuda3std3__45__cpo4cendE)
_ZN39_INTERNAL_543731ac_4_k_cu_98eef39b_36774cuda3std3__45__cpo4cendE:
	.zero		1
	.type		_ZN39_INTERNAL_543731ac_4_k_cu_98eef39b_36774cuda3std6ranges3__45__cpo4swapE,@object
	.size		_ZN39_INTERNAL_543731ac_4_k_cu_98eef39b_36774cuda3std6ranges3__45__cpo4swapE,(.L_7 - _ZN39_INTERNAL_543731ac_4_k_cu_98eef39b_36774cuda3std6ranges3__45__cpo4swapE)
_ZN39_INTERNAL_543731ac_4_k_cu_98eef39b_36774cuda3std6ranges3__45__cpo4swapE:
	.zero		1
.L_7:


//--------------------- .nv.constant0._ZN7cutlass13device_kernelINS_4conv6kernel13ConvUniversalINS1_16ConvProblemShapeILNS1_8OperatorE0ELi2EEENS1_10collective14CollectiveConvINS1_46MainloopSm90TmaGmmaWarpSpecializedImplicitGemmILS5_0ELi7ELi2EN4cute5tupleIJNSA_1CILi1EEESD_SD_EEENS1_36KernelImplicitTmaWarpSpecializedSm90ELi1EEENSB_IJNSC_ILi128EEESH_NSB_IJNSC_ILi64EEEEEEEEENS_6half_tESL_NSA_8TiledMMAINSA_8MMA_AtomIJNSA_4SM904GMMA26MMA_64x128x16_F32F16F16_SSILNSP_5MajorE0ELSR_0ELNSP_7ScaleInE1ELSS_1EEEEEENSA_6LayoutISE_NSB_IJNSC_ILi0EEESW_SW_EEEEENSB_IJNSA_10UnderscoreESZ_SZ_EEEEENS7_6detail26Sm90ImplicitGemmTileTraitsINSA_20SM90_TMA_LOAD_IM2COLENSA_14ComposedLayoutINSA_7SwizzleILi3ELi4ELi3EEENSA_18smem_ptr_flag_bitsILi16EEENSV_INSB_IJNSB_IJNSC_ILi8EEENSC_ILi16EEEEEENSB_IJSI_SD_EEENSB_IJSD_NSC_ILi7EEEEEEEEENSB_IJNSB_IJSI_NSC_ILi512EEEEEENSB_IJSD_SW_EEENSB_IJSW_NSC_ILi8192EEEEEEEEEEEEEvEENS13_INSA_13SM90_TMA_LOADES1O_vEEEENS_8epilogue10collective6detail29Sm90TmaWarpSpecializedAdapterINS1U_15DefaultEpilogueISL_NSB_IJNSB_IJlllEEESD_SW_EEES1Z_NS1T_6thread17LinearCombinationISL_Li1EffLNS20_9ScaleType4KindE0ELNS_15FloatRoundStyleE2ESL_EENS_4gemm15EpilogueDefaultEEEEEvvEEEEvNT_6ParamsE --------------------------
	.section	.nv.constant0._ZN7cutlass13device_kernelINS_4conv6kernel13ConvUniversalINS1_16ConvProblemShapeILNS1_8OperatorE0ELi2EEENS1_10collective14CollectiveConvINS1_46MainloopSm90TmaGmmaWarpSpecializedImplicitGemmILS5_0ELi7ELi2EN4cute5tupleIJNSA_1CILi1EEESD_SD_EEENS1_36KernelImplicitTmaWarpSpecializedSm90ELi1EEENSB_IJNSC_ILi128EEESH_NSB_IJNSC_ILi64EEEEEEEEENS_6half_tESL_NSA_8TiledMMAINSA_8MMA_AtomIJNSA_4SM904GMMA26MMA_64x128x16_F32F16F16_SSILNSP_5MajorE0ELSR_0ELNSP_7ScaleInE1ELSS_1EEEEEENSA_6LayoutISE_NSB_IJNSC_ILi0EEESW_SW_EEEEENSB_IJNSA_10UnderscoreESZ_SZ_EEEEENS7_6detail26Sm90ImplicitGemmTileTraitsINSA_20SM90_TMA_LOAD_IM2COLENSA_14ComposedLayoutINSA_7SwizzleILi3ELi4ELi3EEENSA_18smem_ptr_flag_bitsILi16EEENSV_INSB_IJNSB_IJNSC_ILi8EEENSC_ILi16EEEEEENSB_IJSI_SD_EEENSB_IJSD_NSC_ILi7EEEEEEEEENSB_IJNSB_IJSI_NSC_ILi512EEEEEENSB_IJSD_SW_EEENSB_IJSW_NSC_ILi8192EEEEEEEEEEEEEvEENS13_INSA_13SM90_TMA_LOADES1O_vEEEENS_8epilogue10collective6detail29Sm90TmaWarpSpecializedAdapterINS1U_15DefaultEpilogueISL_NSB_IJNSB_IJlllEEESD_SW_EEES1Z_NS1T_6thread17LinearCombinationISL_Li1EffLNS20_9ScaleType4KindE0ELNS_15FloatRoundStyleE2ESL_EENS_4gemm15EpilogueDefaultEEEEEvvEEEEvNT_6ParamsE,"a",@progbits
	.sectionflags	@""
	.align	4
.nv.constant0._ZN7cutlass13device_kernelINS_4conv6kernel13ConvUniversalINS1_16ConvProblemShapeILNS1_8OperatorE0ELi2EEENS1_10collective14CollectiveConvINS1_46MainloopSm90TmaGmmaWarpSpecializedImplicitGemmILS5_0ELi7ELi2EN4cute5tupleIJNSA_1CILi1EEESD_SD_EEENS1_36KernelImplicitTmaWarpSpecializedSm90ELi1EEENSB_IJNSC_ILi128EEESH_NSB_IJNSC_ILi64EEEEEEEEENS_6half_tESL_NSA_8TiledMMAINSA_8MMA_AtomIJNSA_4SM904GMMA26MMA_64x128x16_F32F16F16_SSILNSP_5MajorE0ELSR_0ELNSP_7ScaleInE1ELSS_1EEEEEENSA_6LayoutISE_NSB_IJNSC_ILi0EEESW_SW_EEEEENSB_IJNSA_10UnderscoreESZ_SZ_EEEEENS7_6detail26Sm90ImplicitGemmTileTraitsINSA_20SM90_TMA_LOAD_IM2COLENSA_14ComposedLayoutINSA_7SwizzleILi3ELi4ELi3EEENSA_18smem_ptr_flag_bitsILi16EEENSV_INSB_IJNSB_IJNSC_ILi8EEENSC_ILi16EEEEEENSB_IJSI_SD_EEENSB_IJSD_NSC_ILi7EEEEEEEEENSB_IJNSB_IJSI_NSC_ILi512EEEEEENSB_IJSD_SW_EEENSB_IJSW_NSC_ILi8192EEEEEEEEEEEEEvEENS13_INSA_13SM90_TMA_LOADES1O_vEEEENS_8epilogue10collective6detail29Sm90TmaWarpSpecializedAdapterINS1U_15DefaultEpilogueISL_NSB_IJNSB_IJlllEEESD_SW_EEES1Z_NS1T_6thread17LinearCombinationISL_Li1EffLNS20_9ScaleType4KindE0ELNS_15FloatRoundStyleE2ESL_EENS_4gemm15EpilogueDefaultEEEEEvvEEEEvNT_6ParamsE:
	.zero		1536


//--------------------- SYMBOLS --------------------------

	.type		.nv.reservedSmem.offset0,@object
	.size		.nv.reservedSmem.offset0,0x4
